//
// Generated by NVIDIA NVVM Compiler
//
// Compiler Build ID: CL-36424714
// Cuda compilation tools, release 13.0, V13.0.88
// Based on NVVM 20.0.0
//

.version 9.0
.target sm_100
.address_size 64

	// .globl	_Z27rectStdDevKernel_32s32f_C1RPKiiPKdiPfiii8NppiRect

.visible .entry _Z27rectStdDevKernel_32s32f_C1RPKiiPKdiPfiii8NppiRect(
	.param .u64 .ptr .align 1 _Z27rectStdDevKernel_32s32f_C1RPKiiPKdiPfiii8NppiRect_param_0,
	.param .u32 _Z27rectStdDevKernel_32s32f_C1RPKiiPKdiPfiii8NppiRect_param_1,
	.param .u64 .ptr .align 1 _Z27rectStdDevKernel_32s32f_C1RPKiiPKdiPfiii8NppiRect_param_2,
	.param .u32 _Z27rectStdDevKernel_32s32f_C1RPKiiPKdiPfiii8NppiRect_param_3,
	.param .u64 .ptr .align 1 _Z27rectStdDevKernel_32s32f_C1RPKiiPKdiPfiii8NppiRect_param_4,
	.param .u32 _Z27rectStdDevKernel_32s32f_C1RPKiiPKdiPfiii8NppiRect_param_5,
	.param .u32 _Z27rectStdDevKernel_32s32f_C1RPKiiPKdiPfiii8NppiRect_param_6,
	.param .u32 _Z27rectStdDevKernel_32s32f_C1RPKiiPKdiPfiii8NppiRect_param_7,
	.param .align 4 .b8 _Z27rectStdDevKernel_32s32f_C1RPKiiPKdiPfiii8NppiRect_param_8[16]
)
{
	.reg .pred 	%p<16>;
	.reg .b32 	%r<125>;
	.reg .b32 	%f<2>;
	.reg .b64 	%rd<37>;
	.reg .b64 	%fd<177>;

	ld.param.u32 	%r51, [_Z27rectStdDevKernel_32s32f_C1RPKiiPKdiPfiii8NppiRect_param_8+12];
	ld.param.u32 	%r50, [_Z27rectStdDevKernel_32s32f_C1RPKiiPKdiPfiii8NppiRect_param_8+8];
	ld.param.u32 	%r49, [_Z27rectStdDevKernel_32s32f_C1RPKiiPKdiPfiii8NppiRect_param_8+4];
	ld.param.u32 	%r48, [_Z27rectStdDevKernel_32s32f_C1RPKiiPKdiPfiii8NppiRect_param_8];
	ld.param.u64 	%rd10, [_Z27rectStdDevKernel_32s32f_C1RPKiiPKdiPfiii8NppiRect_param_0];
	ld.param.u32 	%r45, [_Z27rectStdDevKernel_32s32f_C1RPKiiPKdiPfiii8NppiRect_param_1];
	ld.param.u64 	%rd11, [_Z27rectStdDevKernel_32s32f_C1RPKiiPKdiPfiii8NppiRect_param_2];
	ld.param.u32 	%r46, [_Z27rectStdDevKernel_32s32f_C1RPKiiPKdiPfiii8NppiRect_param_3];
	ld.param.u64 	%rd9, [_Z27rectStdDevKernel_32s32f_C1RPKiiPKdiPfiii8NppiRect_param_4];
	ld.param.u32 	%r47, [_Z27rectStdDevKernel_32s32f_C1RPKiiPKdiPfiii8NppiRect_param_5];
	ld.param.u32 	%r52, [_Z27rectStdDevKernel_32s32f_C1RPKiiPKdiPfiii8NppiRect_param_6];
	ld.param.u32 	%r53, [_Z27rectStdDevKernel_32s32f_C1RPKiiPKdiPfiii8NppiRect_param_7];
	cvta.to.global.u64 	%rd1, %rd11;
	cvta.to.global.u64 	%rd2, %rd10;
	mov.u32 	%r55, %ctaid.x;
	mov.u32 	%r56, %ntid.x;
	mul.lo.s32 	%r1, %r55, %r56;
	mov.u32 	%r2, %tid.x;
	add.s32 	%r3, %r1, %r2;
	mov.u32 	%r57, %ctaid.y;
	mov.u32 	%r58, %ntid.y;
	mov.u32 	%r59, %tid.y;
	mad.lo.s32 	%r60, %r57, %r58, %r59;
	setp.ge.s32 	%p1, %r3, %r52;
	setp.ge.s32 	%p2, %r60, %r53;
	or.pred  	%p3, %p1, %p2;
	@%p3 bra 	$L__BB0_19;
	add.s32 	%r8, %r48, %r3;
	add.s32 	%r109, %r49, %r60;
	mov.b32 	%r123, 0;
	mov.f64 	%fd173, 0d0000000000000000;
	min.s32 	%r62, %r51, %r50;
	setp.lt.s32 	%p4, %r62, 1;
	mov.f64 	%fd174, %fd173;
	@%p4 bra 	$L__BB0_17;
	add.s32 	%r64, %r48, %r2;
	add.s32 	%r65, %r8, 1;
	add.s32 	%r66, %r8, %r50;
	max.s32 	%r67, %r66, %r65;
	add.s32 	%r68, %r64, %r1;
	sub.s32 	%r69, %r67, %r68;
	and.b32  	%r10, %r69, 15;
	and.b32  	%r11, %r69, 7;
	sub.s32 	%r70, %r1, %r67;
	add.s32 	%r12, %r70, %r64;
	and.b32  	%r13, %r69, 3;
	and.b32  	%r71, %r69, -16;
	neg.s32 	%r14, %r71;
	add.s32 	%r15, %r109, %r51;
	mov.f64 	%fd174, 0d0000000000000000;
	mov.b32 	%r123, 0;
	mov.f64 	%fd173, %fd174;
$L__BB0_3:
	setp.gt.u32 	%p5, %r12, -16;
	mul.lo.s32 	%r18, %r109, %r45;
	mul.lo.s32 	%r19, %r109, %r46;
	mov.u32 	%r115, %r8;
	@%p5 bra 	$L__BB0_6;
	cvt.s64.s32 	%rd12, %r19;
	cvt.s64.s32 	%rd13, %r18;
	add.s64 	%rd14, %rd2, %rd13;
	add.s64 	%rd3, %rd14, 32;
	add.s64 	%rd15, %rd1, %rd12;
	add.s64 	%rd4, %rd15, 64;
	mov.u32 	%r111, %r14;
	mov.u32 	%r115, %r8;
$L__BB0_5:
	.pragma "nounroll";
	mul.wide.s32 	%rd16, %r115, 4;
	add.s64 	%rd17, %rd3, %rd16;
	mul.wide.s32 	%rd18, %r115, 8;
	add.s64 	%rd19, %rd4, %rd18;
	ld.global.u32 	%r73, [%rd17+-32];
	cvt.rn.f64.s32 	%fd36, %r73;
	add.f64 	%fd37, %fd173, %fd36;
	ld.global.f64 	%fd38, [%rd19+-64];
	add.f64 	%fd39, %fd174, %fd38;
	ld.global.u32 	%r74, [%rd17+-28];
	cvt.rn.f64.s32 	%fd40, %r74;
	add.f64 	%fd41, %fd37, %fd40;
	ld.global.f64 	%fd42, [%rd19+-56];
	add.f64 	%fd43, %fd39, %fd42;
	ld.global.u32 	%r75, [%rd17+-24];
	cvt.rn.f64.s32 	%fd44, %r75;
	add.f64 	%fd45, %fd41, %fd44;
	ld.global.f64 	%fd46, [%rd19+-48];
	add.f64 	%fd47, %fd43, %fd46;
	ld.global.u32 	%r76, [%rd17+-20];
	cvt.rn.f64.s32 	%fd48, %r76;
	add.f64 	%fd49, %fd45, %fd48;
	ld.global.f64 	%fd50, [%rd19+-40];
	add.f64 	%fd51, %fd47, %fd50;
	ld.global.u32 	%r77, [%rd17+-16];
	cvt.rn.f64.s32 	%fd52, %r77;
	add.f64 	%fd53, %fd49, %fd52;
	ld.global.f64 	%fd54, [%rd19+-32];
	add.f64 	%fd55, %fd51, %fd54;
	ld.global.u32 	%r78, [%rd17+-12];
	cvt.rn.f64.s32 	%fd56, %r78;
	add.f64 	%fd57, %fd53, %fd56;
	ld.global.f64 	%fd58, [%rd19+-24];
	add.f64 	%fd59, %fd55, %fd58;
	ld.global.u32 	%r79, [%rd17+-8];
	cvt.rn.f64.s32 	%fd60, %r79;
	add.f64 	%fd61, %fd57, %fd60;
	ld.global.f64 	%fd62, [%rd19+-16];
	add.f64 	%fd63, %fd59, %fd62;
	ld.global.u32 	%r80, [%rd17+-4];
	cvt.rn.f64.s32 	%fd64, %r80;
	add.f64 	%fd65, %fd61, %fd64;
	ld.global.f64 	%fd66, [%rd19+-8];
	add.f64 	%fd67, %fd63, %fd66;
	ld.global.u32 	%r81, [%rd17];
	cvt.rn.f64.s32 	%fd68, %r81;
	add.f64 	%fd69, %fd65, %fd68;
	ld.global.f64 	%fd70, [%rd19];
	add.f64 	%fd71, %fd67, %fd70;
	ld.global.u32 	%r82, [%rd17+4];
	cvt.rn.f64.s32 	%fd72, %r82;
	add.f64 	%fd73, %fd69, %fd72;
	ld.global.f64 	%fd74, [%rd19+8];
	add.f64 	%fd75, %fd71, %fd74;
	ld.global.u32 	%r83, [%rd17+8];
	cvt.rn.f64.s32 	%fd76, %r83;
	add.f64 	%fd77, %fd73, %fd76;
	ld.global.f64 	%fd78, [%rd19+16];
	add.f64 	%fd79, %fd75, %fd78;
	ld.global.u32 	%r84, [%rd17+12];
	cvt.rn.f64.s32 	%fd80, %r84;
	add.f64 	%fd81, %fd77, %fd80;
	ld.global.f64 	%fd82, [%rd19+24];
	add.f64 	%fd83, %fd79, %fd82;
	ld.global.u32 	%r85, [%rd17+16];
	cvt.rn.f64.s32 	%fd84, %r85;
	add.f64 	%fd85, %fd81, %fd84;
	ld.global.f64 	%fd86, [%rd19+32];
	add.f64 	%fd87, %fd83, %fd86;
	ld.global.u32 	%r86, [%rd17+20];
	cvt.rn.f64.s32 	%fd88, %r86;
	add.f64 	%fd89, %fd85, %fd88;
	ld.global.f64 	%fd90, [%rd19+40];
	add.f64 	%fd91, %fd87, %fd90;
	ld.global.u32 	%r87, [%rd17+24];
	cvt.rn.f64.s32 	%fd92, %r87;
	add.f64 	%fd93, %fd89, %fd92;
	ld.global.f64 	%fd94, [%rd19+48];
	add.f64 	%fd95, %fd91, %fd94;
	ld.global.u32 	%r88, [%rd17+28];
	cvt.rn.f64.s32 	%fd96, %r88;
	add.f64 	%fd173, %fd93, %fd96;
	ld.global.f64 	%fd97, [%rd19+56];
	add.f64 	%fd174, %fd95, %fd97;
	add.s32 	%r123, %r123, 16;
	add.s32 	%r115, %r115, 16;
	add.s32 	%r111, %r111, 16;
	setp.ne.s32 	%p6, %r111, 0;
	@%p6 bra 	$L__BB0_5;
$L__BB0_6:
	setp.eq.s32 	%p7, %r10, 0;
	@%p7 bra 	$L__BB0_16;
	cvt.s64.s32 	%rd20, %r18;
	add.s64 	%rd5, %rd2, %rd20;
	cvt.s64.s32 	%rd21, %r19;
	add.s64 	%rd6, %rd1, %rd21;
	add.s32 	%r90, %r10, -1;
	setp.lt.u32 	%p8, %r90, 7;
	@%p8 bra 	$L__BB0_9;
	mul.wide.s32 	%rd22, %r115, 4;
	add.s64 	%rd23, %rd5, %rd22;
	ld.global.u32 	%r91, [%rd23];
	cvt.rn.f64.s32 	%fd99, %r91;
	add.f64 	%fd100, %fd173, %fd99;
	mul.wide.s32 	%rd24, %r115, 8;
	add.s64 	%rd25, %rd6, %rd24;
	ld.global.f64 	%fd101, [%rd25];
	add.f64 	%fd102, %fd174, %fd101;
	ld.global.u32 	%r92, [%rd23+4];
	cvt.rn.f64.s32 	%fd103, %r92;
	add.f64 	%fd104, %fd100, %fd103;
	ld.global.f64 	%fd105, [%rd25+8];
	add.f64 	%fd106, %fd102, %fd105;
	ld.global.u32 	%r93, [%rd23+8];
	cvt.rn.f64.s32 	%fd107, %r93;
	add.f64 	%fd108, %fd104, %fd107;
	ld.global.f64 	%fd109, [%rd25+16];
	add.f64 	%fd110, %fd106, %fd109;
	ld.global.u32 	%r94, [%rd23+12];
	cvt.rn.f64.s32 	%fd111, %r94;
	add.f64 	%fd112, %fd108, %fd111;
	ld.global.f64 	%fd113, [%rd25+24];
	add.f64 	%fd114, %fd110, %fd113;
	ld.global.u32 	%r95, [%rd23+16];
	cvt.rn.f64.s32 	%fd115, %r95;
	add.f64 	%fd116, %fd112, %fd115;
	ld.global.f64 	%fd117, [%rd25+32];
	add.f64 	%fd118, %fd114, %fd117;
	ld.global.u32 	%r96, [%rd23+20];
	cvt.rn.f64.s32 	%fd119, %r96;
	add.f64 	%fd120, %fd116, %fd119;
	ld.global.f64 	%fd121, [%rd25+40];
	add.f64 	%fd122, %fd118, %fd121;
	ld.global.u32 	%r97, [%rd23+24];
	cvt.rn.f64.s32 	%fd123, %r97;
	add.f64 	%fd124, %fd120, %fd123;
	ld.global.f64 	%fd125, [%rd25+48];
	add.f64 	%fd126, %fd122, %fd125;
	ld.global.u32 	%r98, [%rd23+28];
	cvt.rn.f64.s32 	%fd127, %r98;
	add.f64 	%fd173, %fd124, %fd127;
	ld.global.f64 	%fd128, [%rd25+56];
	add.f64 	%fd174, %fd126, %fd128;
	add.s32 	%r123, %r123, 8;
	add.s32 	%r115, %r115, 8;
$L__BB0_9:
	setp.eq.s32 	%p9, %r11, 0;
	@%p9 bra 	$L__BB0_16;
	add.s32 	%r100, %r11, -1;
	setp.lt.u32 	%p10, %r100, 3;
	mov.u32 	%r122, %r123;
	@%p10 bra 	$L__BB0_12;
	mul.wide.s32 	%rd26, %r115, 4;
	add.s64 	%rd27, %rd5, %rd26;
	ld.global.u32 	%r101, [%rd27];
	cvt.rn.f64.s32 	%fd130, %r101;
	add.f64 	%fd131, %fd173, %fd130;
	mul.wide.s32 	%rd28, %r115, 8;
	add.s64 	%rd29, %rd6, %rd28;
	ld.global.f64 	%fd132, [%rd29];
	add.f64 	%fd133, %fd174, %fd132;
	ld.global.u32 	%r102, [%rd27+4];
	cvt.rn.f64.s32 	%fd134, %r102;
	add.f64 	%fd135, %fd131, %fd134;
	ld.global.f64 	%fd136, [%rd29+8];
	add.f64 	%fd137, %fd133, %fd136;
	ld.global.u32 	%r103, [%rd27+8];
	cvt.rn.f64.s32 	%fd138, %r103;
	add.f64 	%fd139, %fd135, %fd138;
	ld.global.f64 	%fd140, [%rd29+16];
	add.f64 	%fd141, %fd137, %fd140;
	ld.global.u32 	%r104, [%rd27+12];
	cvt.rn.f64.s32 	%fd142, %r104;
	add.f64 	%fd173, %fd139, %fd142;
	ld.global.f64 	%fd143, [%rd29+24];
	add.f64 	%fd174, %fd141, %fd143;
	add.s32 	%r123, %r123, 4;
	add.s32 	%r115, %r115, 4;
	mov.u32 	%r122, %r123;
$L__BB0_12:
	setp.eq.s32 	%p11, %r13, 0;
	@%p11 bra 	$L__BB0_16;
	setp.eq.s32 	%p12, %r13, 1;
	mul.wide.s32 	%rd30, %r115, 4;
	add.s64 	%rd7, %rd5, %rd30;
	ld.global.u32 	%r105, [%rd7];
	cvt.rn.f64.s32 	%fd144, %r105;
	add.f64 	%fd173, %fd173, %fd144;
	mul.wide.s32 	%rd31, %r115, 8;
	add.s64 	%rd8, %rd6, %rd31;
	ld.global.f64 	%fd145, [%rd8];
	add.f64 	%fd174, %fd174, %fd145;
	add.s32 	%r123, %r122, 1;
	@%p12 bra 	$L__BB0_16;
	setp.eq.s32 	%p13, %r13, 2;
	ld.global.u32 	%r106, [%rd7+4];
	cvt.rn.f64.s32 	%fd146, %r106;
	add.f64 	%fd173, %fd173, %fd146;
	ld.global.f64 	%fd147, [%rd8+8];
	add.f64 	%fd174, %fd174, %fd147;
	add.s32 	%r123, %r122, 2;
	@%p13 bra 	$L__BB0_16;
	ld.global.u32 	%r107, [%rd7+8];
	cvt.rn.f64.s32 	%fd148, %r107;
	add.f64 	%fd173, %fd173, %fd148;
	ld.global.f64 	%fd149, [%rd8+16];
	add.f64 	%fd174, %fd174, %fd149;
	add.s32 	%r123, %r122, 3;
$L__BB0_16:
	add.s32 	%r109, %r109, 1;
	setp.lt.s32 	%p14, %r109, %r15;
	@%p14 bra 	$L__BB0_3;
$L__BB0_17:
	setp.lt.s32 	%p15, %r123, 1;
	@%p15 bra 	$L__BB0_19;
	cvt.rn.f64.u32 	%fd150, %r123;
	div.rn.f64 	%fd151, %fd173, %fd150;
	div.rn.f64 	%fd152, %fd174, %fd150;
	mul.f64 	%fd153, %fd151, %fd151;
	sub.f64 	%fd154, %fd152, %fd153;
	max.f64 	%fd155, %fd154, 0d0000000000000000;
	mul.lo.s32 	%r108, %r47, %r60;
	cvt.s64.s32 	%rd32, %r108;
	cvta.to.global.u64 	%rd33, %rd9;
	add.s64 	%rd34, %rd33, %rd32;
	sqrt.rn.f64 	%fd156, %fd155;
	cvt.rn.f32.f64 	%f1, %fd156;
	mul.wide.s32 	%rd35, %r3, 4;
	add.s64 	%rd36, %rd34, %rd35;
	st.global.f32 	[%rd36], %f1;
$L__BB0_19:
	ret;

}


// ===== COMPILED SASS (sm_100) =====

	.target	sm_100

	.elftype	@"ET_EXEC"


//--------------------- .note.nv.tkinfo           --------------------------
	.section	.note.nv.tkinfo,"",@"SHT_NOTE"
	.sectionflags	@"SHF_NOTE_NV_TKINFO"
	.tkinfo
        /*0018*/ 	.word	0x00000002
        /*0030*/ 	.string	""
        /*0030*/ 	.string	"ptxas"
        /*0030*/ 	.string	"Cuda compilation tools, release 13.0, V13.0.88"
        /*0030*/ 	.string	"Build cuda_13.0.r13.0/compiler.36424714_0"
        /*0030*/ 	.string	"-arch sm_100 -m 64 "



//--------------------- .note.nv.cuinfo           --------------------------
	.section	.note.nv.cuinfo,"",@"SHT_NOTE"
	.sectionflags	@"SHF_NOTE_NV_CUINFO"
        /*0018*/ 	.short	0x0002
        /*001a*/ 	.short	0x0064
        /*001c*/ 	.short	0x0082
	.zero		2


//--------------------- .nv.info                  --------------------------
	.section	.nv.info,"",@"SHT_CUDA_INFO"
	.align	4


	//----- nvinfo : EIATTR_REGCOUNT
	.align		4
        /*0000*/ 	.byte	0x04, 0x2f
        /*0002*/ 	.short	(.L_1 - .L_0)
	.align		4
.L_0:
        /*0004*/ 	.word	index@(_Z27rectStdDevKernel_32s32f_C1RPKiiPKdiPfiii8NppiRect)
        /*0008*/ 	.word	0x00000020


	//----- nvinfo : EIATTR_FRAME_SIZE
	.align		4
.L_1:
        /*000c*/ 	.byte	0x04, 0x11
        /*000e*/ 	.short	(.L_3 - .L_2)
	.align		4
.L_2:
        /*0010*/ 	.word	index@($__internal_1_$__cuda_sm20_dsqrt_rn_f64_mediumpath_v1)
        /*0014*/ 	.word	0x00000000


	//----- nvinfo : EIATTR_FRAME_SIZE
	.align		4
.L_3:
        /*0018*/ 	.byte	0x04, 0x11
        /*001a*/ 	.short	(.L_5 - .L_4)
	.align		4
.L_4:
        /*001c*/ 	.word	index@($__internal_0_$__cuda_sm20_div_rn_f64_full)
        /*0020*/ 	.word	0x00000000


	//----- nvinfo : EIATTR_FRAME_SIZE
	.align		4
.L_5:
        /*0024*/ 	.byte	0x04, 0x11
        /*0026*/ 	.short	(.L_7 - .L_6)
	.align		4
.L_6:
        /*0028*/ 	.word	index@(_Z27rectStdDevKernel_32s32f_C1RPKiiPKdiPfiii8NppiRect)
        /*002c*/ 	.word	0x00000000


	//----- nvinfo : EIATTR_MIN_STACK_SIZE
	.align		4
.L_7:
        /*0030*/ 	.byte	0x04, 0x12
        /*0032*/ 	.short	(.L_9 - .L_8)
	.align		4
.L_8:
        /*0034*/ 	.word	index@(_Z27rectStdDevKernel_32s32f_C1RPKiiPKdiPfiii8NppiRect)
        /*0038*/ 	.word	0x00000000
.L_9:


//--------------------- .nv.compat                --------------------------
	.section	.nv.compat,"",@"SHT_CUDA_COMPAT_INFO"
	.align	4
        /*0000*/ 	.byte	0x02, 0x09, 0x00, 0x00, 0x02, 0x02, 0x01, 0x00, 0x02, 0x05, 0x05, 0x00, 0x03, 0x07, 0x01, 0x01
        /*0010*/ 	.byte	0x02, 0x03, 0x00, 0x00, 0x02, 0x06, 0x01, 0x00, 0x04, 0x0b, 0x08, 0x00, 0x01, 0x00, 0x00, 0x00
        /*0020*/ 	.byte	0x00, 0x00, 0x00, 0x00


//--------------------- .nv.info._Z27rectStdDevKernel_32s32f_C1RPKiiPKdiPfiii8NppiRect --------------------------
	.section	.nv.info._Z27rectStdDevKernel_32s32f_C1RPKiiPKdiPfiii8NppiRect,"",@"SHT_CUDA_INFO"
	.sectionflags	@""
	.align	4


	//----- nvinfo : EIATTR_CUDA_API_VERSION
	.align		4
        /*0000*/ 	.byte	0x04, 0x37
        /*0002*/ 	.short	(.L_11 - .L_10)
.L_10:
        /*0004*/ 	.word	0x00000082


	//----- nvinfo : EIATTR_KPARAM_INFO
	.align		4
.L_11:
        /*0008*/ 	.byte	0x04, 0x17
        /*000a*/ 	.short	(.L_13 - .L_12)
.L_12:
        /*000c*/ 	.word	0x00000000
        /*0010*/ 	.short	0x0008
        /*0012*/ 	.short	0x0034
        /*0014*/ 	.byte	0x00, 0xf0, 0x41, 0x00


	//----- nvinfo : EIATTR_KPARAM_INFO
	.align		4
.L_13:
        /*0018*/ 	.byte	0x04, 0x17
        /*001a*/ 	.short	(.L_15 - .L_14)
.L_14:
        /*001c*/ 	.word	0x00000000
        /*0020*/ 	.short	0x0007
        /*0022*/ 	.short	0x0030
        /*0024*/ 	.byte	0x00, 0xf0, 0x11, 0x00


	//----- nvinfo : EIATTR_KPARAM_INFO
	.align		4
.L_15:
        /*0028*/ 	.byte	0x04, 0x17
        /*002a*/ 	.short	(.L_17 - .L_16)
.L_16:
        /*002c*/ 	.word	0x00000000
        /*0030*/ 	.short	0x0006
        /*0032*/ 	.short	0x002c
        /*0034*/ 	.byte	0x00, 0xf0, 0x11, 0x00


	//----- nvinfo : EIATTR_KPARAM_INFO
	.align		4
.L_17:
        /*0038*/ 	.byte	0x04, 0x17
        /*003a*/ 	.short	(.L_19 - .L_18)
.L_18:
        /*003c*/ 	.word	0x00000000
        /*0040*/ 	.short	0x0005
        /*0042*/ 	.short	0x0028
        /*0044*/ 	.byte	0x00, 0xf0, 0x11, 0x00


	//----- nvinfo : EIATTR_KPARAM_INFO
	.align		4
.L_19:
        /*0048*/ 	.byte	0x04, 0x17
        /*004a*/ 	.short	(.L_21 - .L_20)
.L_20:
        /*004c*/ 	.word	0x00000000
        /*0050*/ 	.short	0x0004
        /*0052*/ 	.short	0x0020
        /*0054*/ 	.byte	0x00, 0xf5, 0x21, 0x00


	//----- nvinfo : EIATTR_KPARAM_INFO
	.align		4
.L_21:
        /*0058*/ 	.byte	0x04, 0x17
        /*005a*/ 	.short	(.L_23 - .L_22)
.L_22:
        /*005c*/ 	.word	0x00000000
        /*0060*/ 	.short	0x0003
        /*0062*/ 	.short	0x0018
        /*0064*/ 	.byte	0x00, 0xf0, 0x11, 0x00


	//----- nvinfo : EIATTR_KPARAM_INFO
	.align		4
.L_23:
        /*0068*/ 	.byte	0x04, 0x17
        /*006a*/ 	.short	(.L_25 - .L_24)
.L_24:
        /*006c*/ 	.word	0x00000000
        /*0070*/ 	.short	0x0002
        /*0072*/ 	.short	0x0010
        /*0074*/ 	.byte	0x00, 0xf5, 0x21, 0x00


	//----- nvinfo : EIATTR_KPARAM_INFO
	.align		4
.L_25:
        /*0078*/ 	.byte	0x04, 0x17
        /*007a*/ 	.short	(.L_27 - .L_26)
.L_26:
        /*007c*/ 	.word	0x00000000
        /*0080*/ 	.short	0x0001
        /*0082*/ 	.short	0x0008
        /*0084*/ 	.byte	0x00, 0xf0, 0x11, 0x00


	//----- nvinfo : EIATTR_KPARAM_INFO
	.align		4
.L_27:
        /*0088*/ 	.byte	0x04, 0x17
        /*008a*/ 	.short	(.L_29 - .L_28)
.L_28:
        /*008c*/ 	.word	0x00000000
        /*0090*/ 	.short	0x0000
        /*0092*/ 	.short	0x0000
        /*0094*/ 	.byte	0x00, 0xf5, 0x21, 0x00


	//----- nvinfo : EIATTR_SPARSE_MMA_MASK
	.align		4
.L_29:
        /*0098*/ 	.byte	0x03, 0x50
        /*009a*/ 	.short	0x0000


	//----- nvinfo : EIATTR_MAXREG_COUNT
	.align		4
        /*009c*/ 	.byte	0x03, 0x1b
        /*009e*/ 	.short	0x00ff


	//----- nvinfo : EIATTR_MERCURY_ISA_VERSION
	.align		4
        /*00a0*/ 	.byte	0x03, 0x5f
        /*00a2*/ 	.short	0x0101


	//----- nvinfo : EIATTR_VRC_CTA_INIT_COUNT
	.align		4
        /*00a4*/ 	.byte	0x02, 0x4a
	.zero		1
	.zero		1


	//----- nvinfo : EIATTR_EXIT_INSTR_OFFSETS
	.align		4
        /*00a8*/ 	.byte	0x04, 0x1c
        /*00aa*/ 	.short	(.L_31 - .L_30)


	//   ....[0]....
.L_30:
        /*00ac*/ 	.word	0x000000e0


	//   ....[1]....
        /*00b0*/ 	.word	0x00001110


	//   ....[2]....
        /*00b4*/ 	.word	0x00001650


	//----- nvinfo : EIATTR_CRS_STACK_SIZE
	.align		4
.L_31:
        /*00b8*/ 	.byte	0x04, 0x1e
        /*00ba*/ 	.short	(.L_33 - .L_32)
.L_32:
        /*00bc*/ 	.word	0x00000000


	//----- nvinfo : EIATTR_CBANK_PARAM_SIZE
	.align		4
.L_33:
        /*00c0*/ 	.byte	0x03, 0x19
        /*00c2*/ 	.short	0x0044


	//----- nvinfo : EIATTR_PARAM_CBANK
	.align		4
        /*00c4*/ 	.byte	0x04, 0x0a
        /*00c6*/ 	.short	(.L_35 - .L_34)
	.align		4
.L_34:
        /*00c8*/ 	.word	index@(.nv.constant0._Z27rectStdDevKernel_32s32f_C1RPKiiPKdiPfiii8NppiRect)
        /*00cc*/ 	.short	0x0380
        /*00ce*/ 	.short	0x0044


	//----- nvinfo : EIATTR_SW_WAR
	.align		4
.L_35:
        /*00d0*/ 	.byte	0x04, 0x36
        /*00d2*/ 	.short	(.L_37 - .L_36)
.L_36:
        /*00d4*/ 	.word	0x00000008
.L_37:


//--------------------- .nv.callgraph             --------------------------
	.section	.nv.callgraph,"",@"SHT_CUDA_CALLGRAPH"
	.align	4
	.sectionentsize	8
	.align		4
        /*0000*/ 	.word	0x00000000
	.align		4
        /*0004*/ 	.word	0xffffffff
	.align		4
        /*0008*/ 	.word	0x00000000
	.align		4
        /*000c*/ 	.word	0xfffffffe
	.align		4
        /*0010*/ 	.word	0x00000000
	.align		4
        /*0014*/ 	.word	0xfffffffd
	.align		4
        /*0018*/ 	.word	0x00000000
	.align		4
        /*001c*/ 	.word	0xfffffffc


//--------------------- .text._Z27rectStdDevKernel_32s32f_C1RPKiiPKdiPfiii8NppiRect --------------------------
	.section	.text._Z27rectStdDevKernel_32s32f_C1RPKiiPKdiPfiii8NppiRect,"ax",@progbits
	.align	128
        .global         _Z27rectStdDevKernel_32s32f_C1RPKiiPKdiPfiii8NppiRect
        .type           _Z27rectStdDevKernel_32s32f_C1RPKiiPKdiPfiii8NppiRect,@function
        .size           _Z27rectStdDevKernel_32s32f_C1RPKiiPKdiPfiii8NppiRect,(.L_x_28 - _Z27rectStdDevKernel_32s32f_C1RPKiiPKdiPfiii8NppiRect)
        .other          _Z27rectStdDevKernel_32s32f_C1RPKiiPKdiPfiii8NppiRect,@"STO_CUDA_ENTRY STV_DEFAULT"
_Z27rectStdDevKernel_32s32f_C1RPKiiPKdiPfiii8NppiRect:
.text._Z27rectStdDevKernel_32s32f_C1RPKiiPKdiPfiii8NppiRect:
[----:B------:R-:W-:Y:S01]  /*0000*/  LDC R1, c[0x0][0x37c] ;  /* 0x0000df00ff017b82 */ /* 0x000fe20000000800 */
[----:B------:R-:W0:Y:S07]  /*0010*/  S2R R3, SR_TID.Y ;  /* 0x0000000000037919 */ /* 0x000e2e0000002200 */
[----:B------:R-:W1:Y:S01]  /*0020*/  S2UR UR4, SR_CTAID.X ;  /* 0x00000000000479c3 */ /* 0x000e620000002500 */
[----:B------:R-:W1:Y:S01]  /*0030*/  LDCU UR5, c[0x0][0x360] ;  /* 0x00006c00ff0577ac */ /* 0x000e620008000800 */
[----:B------:R-:W2:Y:S01]  /*0040*/  S2R R5, SR_TID.X ;  /* 0x0000000000057919 */ /* 0x000ea20000002100 */
[----:B------:R-:W3:Y:S05]  /*0050*/  LDCU UR7, c[0x0][0x3b0] ;  /* 0x00007600ff0777ac */ /* 0x000eea0008000800 */
[----:B------:R-:W0:Y:S01]  /*0060*/  S2UR UR6, SR_CTAID.Y ;  /* 0x00000000000679c3 */ /* 0x000e220000002600 */
[----:B------:R-:W4:Y:S07]  /*0070*/  LDCU UR8, c[0x0][0x3ac] ;  /* 0x00007580ff0877ac */ /* 0x000f2e0008000800 */
[----:B------:R-:W0:Y:S01]  /*0080*/  LDC R0, c[0x0][0x364] ;  /* 0x0000d900ff007b82 */ /* 0x000e220000000800 */
[----:B-1----:R-:W-:-:S06]  /*0090*/  UIMAD UR4, UR4, UR5, URZ ;  /* 0x00000005040472a4 */ /* 0x002fcc000f8e02ff */
[----:B--2---:R-:W-:Y:S02]  /*00a0*/  VIADD R2, R5, UR4 ;  /* 0x0000000405027c36 */ /* 0x004fe40008000000 */
[----:B0-----:R-:W-:-:S05]  /*00b0*/  IMAD R0, R0, UR6, R3 ;  /* 0x0000000600007c24 */ /* 0x001fca000f8e0203 */
[----:B---3--:R-:W-:-:S04]  /*00c0*/  ISETP.GE.AND P0, PT, R0, UR7, PT ;  /* 0x0000000700007c0c */ /* 0x008fc8000bf06270 */
[----:B----4-:R-:W-:-:S13]  /*00d0*/  ISETP.GE.OR P0, PT, R2, UR8, P0 ;  /* 0x0000000802007c0c */ /* 0x010fda0008706670 */
[----:B------:R-:W-:Y:S05]  /*00e0*/  @P0 EXIT ;  /* 0x000000000000094d */ /* 0x000fea0003800000 */
[----:B------:R-:W0:Y:S01]  /*00f0*/  LDCU UR10, c[0x0][0x3c0] ;  /* 0x00007800ff0a77ac */ /* 0x000e220008000800 */
[----:B------:R-:W-:Y:S01]  /*0100*/  IMAD.MOV.U32 R4, RZ, RZ, RZ ;  /* 0x000000ffff047224 */ /* 0x000fe200078e00ff */
[----:B------:R-:W-:Y:S02]  /*0110*/  CS2R R8, SRZ ;  /* 0x0000000000087805 */ /* 0x000fe4000001ff00 */
[----:B------:R-:W-:Y:S01]  /*0120*/  CS2R R14, SRZ ;  /* 0x00000000000e7805 */ /* 0x000fe2000001ff00 */
[----:B------:R-:W0:Y:S01]  /*0130*/  LDCU.64 UR8, c[0x0][0x3b8] ;  /* 0x00007700ff0877ac */ /* 0x000e220008000a00 */
[----:B------:R-:W1:Y:S01]  /*0140*/  LDCU.64 UR6, c[0x0][0x358] ;  /* 0x00006b00ff0677ac */ /* 0x000e620008000a00 */
[----:B0-----:R-:W-:-:S04]  /*0150*/  UISETP.LT.AND UP0, UPT, UR10, UR9, UPT ;  /* 0x000000090a00728c */ /* 0x001fc8000bf01270 */
[----:B------:R-:W-:-:S04]  /*0160*/  USEL UR5, UR10, UR9, UP0 ;  /* 0x000000090a057287 */ /* 0x000fc80008000000 */
[----:B------:R-:W-:-:S09]  /*0170*/  UISETP.GE.AND UP0, UPT, UR5, 0x1, UPT ;  /* 0x000000010500788c */ /* 0x000fd2000bf06270 */
[----:B-1----:R-:W-:Y:S05]  /*0180*/  BRA.U !UP0, `(.L_x_0) ;  /* 0x0000000d08dc7547 */ /* 0x002fea000b800000 */
[----:B------:R-:W0:Y:S01]  /*0190*/  LDCU UR5, c[0x0][0x3b4] ;  /* 0x00007680ff0577ac */ /* 0x000e220008000800 */
[----:B------:R-:W-:Y:S01]  /*01a0*/  BSSY.RECONVERGENT B0, `(.L_x_0) ;  /* 0x00000f5000007945 */ /* 0x000fe20003800200 */
[----:B------:R-:W-:Y:S02]  /*01b0*/  CS2R R14, SRZ ;  /* 0x00000000000e7805 */ /* 0x000fe4000001ff00 */
[----:B------:R-:W-:Y:S01]  /*01c0*/  CS2R R8, SRZ ;  /* 0x0000000000087805 */ /* 0x000fe2000001ff00 */
[----:B0-----:R-:W-:Y:S02]  /*01d0*/  VIADD R3, R2, UR5 ;  /* 0x0000000502037c36 */ /* 0x001fe40008000000 */
[----:B------:R-:W-:Y:S02]  /*01e0*/  VIADD R4, R5, UR5 ;  /* 0x0000000505047c36 */ /* 0x000fe40008000000 */
[----:B------:R-:W-:Y:S02]  /*01f0*/  VIADD R6, R3, 0x1 ;  /* 0x0000000103067836 */ /* 0x000fe40000000000 */
[----:B------:R-:W-:-:S03]  /*0200*/  VIADD R5, R0, UR8 ;  /* 0x0000000800057c36 */ /* 0x000fc60008000000 */
[----:B------:R-:W-:-:S04]  /*0210*/  VIADDMNMX R3, R3, UR9, R6, !PT ;  /* 0x0000000903037c46 */ /* 0x000fc8000f800106 */
[----:B------:R-:W-:Y:S02]  /*0220*/  IADD3 R6, PT, PT, R4, UR4, -R3 ;  /* 0x0000000404067c10 */ /* 0x000fe4000fffe803 */
[----:B------:R-:W-:Y:S01]  /*0230*/  IADD3 R3, PT, PT, R3, -UR4, -R4 ;  /* 0x8000000403037c10 */ /* 0x000fe2000fffe804 */
[----:B------:R-:W-:Y:S01]  /*0240*/  IMAD.MOV.U32 R4, RZ, RZ, RZ ;  /* 0x000000ffff047224 */ /* 0x000fe200078e00ff */
[----:B------:R-:W-:Y:S01]  /*0250*/  ISETP.GT.U32.AND P1, PT, R6, -0x10, PT ;  /* 0xfffffff00600780c */ /* 0x000fe20003f24070 */
[----:B------:R-:W-:Y:S01]  /*0260*/  VIADD R6, R5, UR10 ;  /* 0x0000000a05067c36 */ /* 0x000fe20008000000 */
[C---:B------:R-:W-:Y:S02]  /*0270*/  LOP3.LUT R26, R3.reuse, 0xfffffff0, RZ, 0xc0, !PT ;  /* 0xfffffff0031a7812 */ /* 0x040fe400078ec0ff */
[C---:B------:R-:W-:Y:S02]  /*0280*/  LOP3.LUT R7, R3.reuse, 0xf, RZ, 0xc0, !PT ;  /* 0x0000000f03077812 */ /* 0x040fe400078ec0ff */
[C---:B------:R-:W-:Y:S01]  /*0290*/  LOP3.LUT R24, R3.reuse, 0x7, RZ, 0xc0, !PT ;  /* 0x0000000703187812 */ /* 0x040fe200078ec0ff */
[----:B------:R-:W-:Y:S01]  /*02a0*/  IMAD.MOV R26, RZ, RZ, -R26 ;  /* 0x000000ffff1a7224 */ /* 0x000fe200078e0a1a */
[----:B------:R-:W-:-:S07]  /*02b0*/  LOP3.LUT R25, R3, 0x3, RZ, 0xc0, !PT ;  /* 0x0000000303197812 */ /* 0x000fce00078ec0ff */
.L_x_10:
[----:B------:R-:W0:Y:S01]  /*02c0*/  LDCU UR5, c[0x0][0x388] ;  /* 0x00007100ff0577ac */ /* 0x000e220008000800 */
[----:B------:R-:W-:Y:S01]  /*02d0*/  BSSY.RECONVERGENT B1, `(.L_x_1) ;  /* 0x000006c000017945 */ /* 0x000fe20003800200 */
[----:B------:R-:W-:Y:S01]  /*02e0*/  ISETP.NE.AND P2, PT, R7, RZ, PT ;  /* 0x000000ff0700720c */ /* 0x000fe20003f45270 */
[----:B------:R-:W1:Y:S01]  /*02f0*/  LDCU UR8, c[0x0][0x398] ;  /* 0x00007300ff0877ac */ /* 0x000e620008000800 */
[----:B------:R-:W2:Y:S01]  /*0300*/  LDCU UR9, c[0x0][0x3b4] ;  /* 0x00007680ff0977ac */ /* 0x000ea20008000800 */
[C---:B0-----:R-:W-:Y:S02]  /*0310*/  IMAD R27, R5.reuse, UR5, RZ ;  /* 0x00000005051b7c24 */ /* 0x041fe4000f8e02ff */
[C---:B-1----:R-:W-:Y:S02]  /*0320*/  IMAD R28, R5.reuse, UR8, RZ ;  /* 0x00000008051c7c24 */ /* 0x042fe4000f8e02ff */
[----:B------:R-:W-:Y:S02]  /*0330*/  VIADD R5, R5, 0x1 ;  /* 0x0000000105057836 */ /* 0x000fe40000000000 */
[----:B--2---:R-:W-:-:S03]  /*0340*/  VIADD R3, R2, UR9 ;  /* 0x0000000902037c36 */ /* 0x004fc60008000000 */
[----:B------:R-:W-:Y:S01]  /*0350*/  ISETP.GE.AND P0, PT, R5, R6, PT ;  /* 0x000000060500720c */ /* 0x000fe20003f06270 */
[----:B------:R-:W-:-:S12]  /*0360*/  @P1 BRA `(.L_x_2) ;  /* 0x0000000400881947 */ /* 0x000fd80003800000 */
[----:B------:R-:W0:Y:S01]  /*0370*/  LDCU.64 UR8, c[0x0][0x380] ;  /* 0x00007000ff0877ac */ /* 0x000e220008000a00 */
[----:B------:R-:W-:Y:S01]  /*0380*/  IMAD.MOV.U32 R29, RZ, RZ, R26 ;  /* 0x000000ffff1d7224 */ /* 0x000fe200078e001a */
[----:B------:R-:W1:Y:S01]  /*0390*/  LDCU.64 UR10, c[0x0][0x390] ;  /* 0x00007200ff0a77ac */ /* 0x000e620008000a00 */
[C---:B0-----:R-:W-:Y:S02]  /*03a0*/  IADD3 R10, P3, PT, R27.reuse, UR8, RZ ;  /* 0x000000081b0a7c10 */ /* 0x041fe4000ff7e0ff */
[----:B-1----:R-:W-:Y:S02]  /*03b0*/  IADD3 R12, P5, PT, R28, UR10, RZ ;  /* 0x0000000a1c0c7c10 */ /* 0x002fe4000ffbe0ff */
[----:B------:R-:W-:Y:S02]  /*03c0*/  IADD3 R10, P4, PT, R10, 0x20, RZ ;  /* 0x000000200a0a7810 */ /* 0x000fe40007f9e0ff */
[----:B------:R-:W-:Y:S02]  /*03d0*/  IADD3 R12, P6, PT, R12, 0x40, RZ ;  /* 0x000000400c0c7810 */ /* 0x000fe40007fde0ff */
[----:B------:R-:W-:-:S02]  /*03e0*/  LEA.HI.X.SX32 R11, R27, UR9, 0x1, P3 ;  /* 0x000000091b0b7c11 */ /* 0x000fc400098f0eff */
[----:B------:R-:W-:-:S03]  /*03f0*/  LEA.HI.X.SX32 R13, R28, UR11, 0x1, P5 ;  /* 0x0000000b1c0d7c11 */ /* 0x000fc6000a8f0eff */
[----:B------:R-:W-:Y:S02]  /*0400*/  IMAD.X R11, RZ, RZ, R11, P4 ;  /* 0x000000ffff0b7224 */ /* 0x000fe400020e060b */
[----:B------:R-:W-:-:S07]  /*0410*/  IMAD.X R13, RZ, RZ, R13, P6 ;  /* 0x000000ffff0d7224 */ /* 0x000fce00030e060d */
.L_x_3:
[----:B------:R-:W-:-:S05]  /*0420*/  IMAD.WIDE R16, R3, 0x4, R10 ;  /* 0x0000000403107825 */ /* 0x000fca00078e020a */
[----:B------:R-:W2:Y:S04]  /*0430*/  LDG.E R20, desc[UR6][R16.64+-0x20] ;  /* 0xffffe00610147981 */ /* 0x000ea8000c1e1900 */
[----:B------:R-:W3:Y:S04]  /*0440*/  LDG.E R23, desc[UR6][R16.64+-0x1c] ;  /* 0xffffe40610177981 */ /* 0x000ee8000c1e1900 */
[----:B------:R-:W4:Y:S04]  /*0450*/  LDG.E R21, desc[UR6][R16.64+-0x18] ;  /* 0xffffe80610157981 */ /* 0x000f28000c1e1900 */
[----:B------:R-:W5:Y:S01]  /*0460*/  LDG.E R22, desc[UR6][R16.64+-0x10] ;  /* 0xfffff00610167981 */ /* 0x000f62000c1e1900 */
[----:B--2---:R0:W1:Y:S03]  /*0470*/  I2F.F64 R18, R20 ;  /* 0x0000001400127312 */ /* 0x0040660000201c00 */
[----:B0-----:R-:W2:Y:S01]  /*0480*/  LDG.E R20, desc[UR6][R16.64+-0x14] ;  /* 0xffffec0610147981 */ /* 0x001ea2000c1e1900 */
[----:B-1----:R-:W-:-:S04]  /*0490*/  DADD R18, R18, R8 ;  /* 0x0000000012127229 */ /* 0x002fc80000000008 */
[----:B---3--:R-:W0:Y:S04]  /*04a0*/  I2F.F64 R8, R23 ;  /* 0x0000001700087312 */ /* 0x008e280000201c00 */
[----:B0-----:R-:W-:-:S04]  /*04b0*/  DADD R8, R18, R8 ;  /* 0x0000000012087229 */ /* 0x001fc80000000008 */
[----:B----4-:R0:W1:Y:S08]  /*04c0*/  I2F.F64 R18, R21 ;  /* 0x0000001500127312 */ /* 0x0100700000201c00 */
[----:B-----5:R-:W-:Y:S01]  /*04d0*/  I2F.F64 R22, R22 ;  /* 0x0000001600167312 */ /* 0x020fe20000201c00 */
[----:B0-----:R-:W3:Y:S01]  /*04e0*/  LDG.E R21, desc[UR6][R16.64+-0x4] ;  /* 0xfffffc0610157981 */ /* 0x001ee2000c1e1900 */
[----:B-1----:R-:W-:-:S06]  /*04f0*/  DADD R18, R8, R18 ;  /* 0x0000000008127229 */ /* 0x002fcc0000000012 */
[----:B--2---:R0:W1:Y:S02]  /*0500*/  I2F.F64 R8, R20 ;  /* 0x0000001400087312 */ /* 0x0040640000201c00 */
[----:B0-----:R-:W2:Y:S01]  /*0510*/  LDG.E R20, desc[UR6][R16.64] ;  /* 0x0000000610147981 */ /* 0x001ea2000c1e1900 */
[----:B-1----:R-:W-:-:S03]  /*0520*/  DADD R18, R18, R8 ;  /* 0x0000000012127229 */ /* 0x002fc60000000008 */
[----:B------:R-:W4:Y:S05]  /*0530*/  LDG.E R8, desc[UR6][R16.64+-0xc] ;  /* 0xfffff40610087981 */ /* 0x000f2a000c1e1900 */
[----:B------:R-:W-:Y:S01]  /*0540*/  DADD R18, R18, R22 ;  /* 0x0000000012127229 */ /* 0x000fe20000000016 */
[----:B------:R-:W5:Y:S04]  /*0550*/  LDG.E R23, desc[UR6][R16.64+-0x8] ;  /* 0xfffff80610177981 */ /* 0x000f68000c1e1900 */
[----:B------:R-:W2:Y:S01]  /*0560*/  LDG.E R22, desc[UR6][R16.64+0x8] ;  /* 0x0000080610167981 */ /* 0x000ea2000c1e1900 */
[----:B----4-:R-:W0:Y:S02]  /*0570*/  I2F.F64 R8, R8 ;  /* 0x0000000800087312 */ /* 0x010e240000201c00 */
[----:B0-----:R-:W-:-:S06]  /*0580*/  DADD R8, R18, R8 ;  /* 0x0000000012087229 */ /* 0x001fcc0000000008 */
[----:B-----5:R0:W1:Y:S02]  /*0590*/  I2F.F64 R18, R23 ;  /* 0x0000001700127312 */ /* 0x0200640000201c00 */
[----:B0-----:R-:W4:Y:S01]  /*05a0*/  LDG.E R23, desc[UR6][R16.64+0x4] ;  /* 0x0000040610177981 */ /* 0x001f22000c1e1900 */
[----:B-1----:R-:W-:-:S05]  /*05b0*/  DADD R18, R8, R18 ;  /* 0x0000000008127229 */ /* 0x002fca0000000012 */
[----:B---3--:R0:W1:Y:S02]  /*05c0*/  I2F.F64 R8, R21 ;  /* 0x0000001500087312 */ /* 0x0080640000201c00 */
[----:B0-----:R-:W3:Y:S01]  /*05d0*/  LDG.E R21, desc[UR6][R16.64+0xc] ;  /* 0x00000c0610157981 */ /* 0x001ee2000c1e1900 */
[----:B-1----:R-:W-:-:S05]  /*05e0*/  DADD R18, R18, R8 ;  /* 0x0000000012127229 */ /* 0x002fca0000000008 */
[----:B--2---:R0:W1:Y:S02]  /*05f0*/  I2F.F64 R8, R20 ;  /* 0x0000001400087312 */ /* 0x0040640000201c00 */
[----:B0-----:R-:W2:Y:S01]  /*0600*/  LDG.E R20, desc[UR6][R16.64+0x10] ;  /* 0x0000100610147981 */ /* 0x001ea2000c1e1900 */
[----:B-1----:R-:W-:-:S05]  /*0610*/  DADD R18, R18, R8 ;  /* 0x0000000012127229 */ /* 0x002fca0000000008 */
[----:B----4-:R-:W0:Y:S08]  /*0620*/  I2F.F64 R8, R23 ;  /* 0x0000001700087312 */ /* 0x010e300000201c00 */
[----:B------:R-:W1:Y:S01]  /*0630*/  I2F.F64 R22, R22 ;  /* 0x0000001600167312 */ /* 0x000e620000201c00 */
[----:B0-----:R-:W-:-:S07]  /*0640*/  DADD R8, R18, R8 ;  /* 0x0000000012087229 */ /* 0x001fce0000000008 */
[----:B---3--:R-:W0:Y:S01]  /*0650*/  I2F.F64 R18, R21 ;  /* 0x0000001500127312 */ /* 0x008e220000201c00 */
[----:B-1----:R-:W-:-:S08]  /*0660*/  DADD R8, R8, R22 ;  /* 0x0000000008087229 */ /* 0x002fd00000000016 */
[----:B0-----:R-:W-:Y:S01]  /*0670*/  DADD R8, R8, R18 ;  /* 0x0000000008087229 */ /* 0x001fe20000000012 */
[----:B------:R-:W3:Y:S01]  /*0680*/  LDG.E R18, desc[UR6][R16.64+0x14] ;  /* 0x0000140610127981 */ /* 0x000ee2000c1e1900 */
[----:B--2---:R-:W0:Y:S06]  /*0690*/  I2F.F64 R20, R20 ;  /* 0x0000001400147312 */ /* 0x004e2c0000201c00 */
[----:B0-----:R-:W-:Y:S01]  /*06a0*/  DADD R8, R8, R20 ;  /* 0x0000000008087229 */ /* 0x001fe20000000014 */
[----:B------:R-:W2:Y:S04]  /*06b0*/  LDG.E R20, desc[UR6][R16.64+0x18] ;  /* 0x0000180610147981 */ /* 0x000ea8000c1e1900 */
[----:B------:R-:W4:Y:S01]  /*06c0*/  LDG.E R21, desc[UR6][R16.64+0x1c] ;  /* 0x00001c0610157981 */ /* 0x000f22000c1e1900 */
[----:B---3--:R-:W0:Y:S02]  /*06d0*/  I2F.F64 R18, R18 ;  /* 0x0000001200127312 */ /* 0x008e240000201c00 */
[----:B0-----:R-:W-:-:S06]  /*06e0*/  DADD R22, R8, R18 ;  /* 0x0000000008167229 */ /* 0x001fcc0000000012 */
[----:B--2---:R-:W0:Y:S08]  /*06f0*/  I2F.F64 R18, R20 ;  /* 0x0000001400127312 */ /* 0x004e300000201c00 */
[----:B----4-:R-:W1:Y:S01]  /*0700*/  I2F.F64 R8, R21 ;  /* 0x0000001500087312 */ /* 0x010e620000201c00 */
[----:B0-----:R-:W-:Y:S01]  /*0710*/  DADD R18, R22, R18 ;  /* 0x0000000016127229 */ /* 0x001fe20000000012 */
[----:B------:R-:W-:-:S05]  /*0720*/  IMAD.WIDE R22, R3, 0x8, R12 ;  /* 0x0000000803167825 */ /* 0x000fca00078e020c */
[----:B------:R-:W2:Y:S02]  /*0730*/  LDG.E.64 R16, desc[UR6][R22.64+-0x40] ;  /* 0xffffc00616107981 */ /* 0x000ea4000c1e1b00 */
[----:B-1----:R-:W-:Y:S02]  /*0740*/  DADD R8, R18, R8 ;  /* 0x0000000012087229 */ /* 0x002fe40000000008 */
[----:B------:R-:W3:Y:S04]  /*0750*/  LDG.E.64 R18, desc[UR6][R22.64+-0x38] ;  /* 0xffffc80616127981 */ /* 0x000ee8000c1e1b00 */
[----:B------:R-:W4:Y:S01]  /*0760*/  LDG.E.64 R20, desc[UR6][R22.64+-0x30] ;  /* 0xffffd00616147981 */ /* 0x000f22000c1e1b00 */
[----:B--2---:R-:W-:-:S03]  /*0770*/  DADD R16, R16, R14 ;  /* 0x0000000010107229 */ /* 0x004fc6000000000e */
[----:B------:R-:W2:Y:S05]  /*0780*/  LDG.E.64 R14, desc[UR6][R22.64+-0x20] ;  /* 0xffffe006160e7981 */ /* 0x000eaa000c1e1b00 */
[----:B---3--:R-:W-:Y:S01]  /*0790*/  DADD R16, R16, R18 ;  /* 0x0000000010107229 */ /* 0x008fe20000000012 */
[----:B------:R-:W3:Y:S07]  /*07a0*/  LDG.E.64 R18, desc[UR6][R22.64+-0x18] ;  /* 0xffffe80616127981 */ /* 0x000eee000c1e1b00 */
[----:B----4-:R-:W-:-:S02]  /*07b0*/  DADD R20, R16, R20 ;  /* 0x0000000010147229 */ /* 0x010fc40000000014 */
[----:B------:R-:W4:Y:S06]  /*07c0*/  LDG.E.64 R16, desc[UR6][R22.64+-0x28] ;  /* 0xffffd80616107981 */ /* 0x000f2c000c1e1b00 */
[----:B----4-:R-:W-:Y:S02]  /*07d0*/  DADD R16, R20, R16 ;  /* 0x0000000014107229 */ /* 0x010fe40000000010 */
[----:B------:R-:W4:Y:S06]  /*07e0*/  LDG.E.64 R20, desc[UR6][R22.64] ;  /* 0x0000000616147981 */ /* 0x000f2c000c1e1b00 */
[----:B--2---:R-:W-:-:S02]  /*07f0*/  DADD R14, R16, R14 ;  /* 0x00000000100e7229 */ /* 0x004fc4000000000e */
[----:B------:R-:W2:Y:S06]  /*0800*/  LDG.E.64 R16, desc[UR6][R22.64+-0x10] ;  /* 0xfffff00616107981 */ /* 0x000eac000c1e1b00 */
[----:B---3--:R-:W-:Y:S02]  /*0810*/  DADD R18, R14, R18 ;  /* 0x000000000e127229 */ /* 0x008fe40000000012 */
[----:B------:R-:W3:Y:S06]  /*0820*/  LDG.E.64 R14, desc[UR6][R22.64+-0x8] ;  /* 0xfffff806160e7981 */ /* 0x000eec000c1e1b00 */
[----:B--2---:R-:W-:-:S02]  /*0830*/  DADD R16, R18, R16 ;  /* 0x0000000012107229 */ /* 0x004fc40000000010 */
[----:B------:R-:W2:Y:S06]  /*0840*/  LDG.E.64 R18, desc[UR6][R22.64+0x8] ;  /* 0x0000080616127981 */ /* 0x000eac000c1e1b00 */
[----:B---3--:R-:W-:Y:S02]  /*0850*/  DADD R14, R16, R14 ;  /* 0x00000000100e7229 */ /* 0x008fe4000000000e */
[----:B------:R-:W3:Y:S06]  /*0860*/  LDG.E.64 R16, desc[UR6][R22.64+0x10] ;  /* 0x0000100616107981 */ /* 0x000eec000c1e1b00 */
[----:B----4-:R-:W-:-:S02]  /*0870*/  DADD R20, R14, R20 ;  /* 0x000000000e147229 */ /* 0x010fc40000000014 */
[----:B------:R-:W4:Y:S06]  /*0880*/  LDG.E.64 R14, desc[UR6][R22.64+0x18] ;  /* 0x00001806160e7981 */ /* 0x000f2c000c1e1b00 */
[----:B--2---:R-:W-:Y:S02]  /*0890*/  DADD R18, R20, R18 ;  /* 0x0000000014127229 */ /* 0x004fe40000000012 */
[----:B------:R-:W2:Y:S06]  /*08a0*/  LDG.E.64 R20, desc[UR6][R22.64+0x30] ;  /* 0x0000300616147981 */ /* 0x000eac000c1e1b00 */
[----:B---3--:R-:W-:-:S02]  /*08b0*/  DADD R16, R18, R16 ;  /* 0x0000000012107229 */ /* 0x008fc40000000010 */
[----:B------:R-:W3:Y:S06]  /*08c0*/  LDG.E.64 R18, desc[UR6][R22.64+0x28] ;  /* 0x0000280616127981 */ /* 0x000eec000c1e1b00 */
[----:B----4-:R-:W-:Y:S02]  /*08d0*/  DADD R14, R16, R14 ;  /* 0x00000000100e7229 */ /* 0x010fe4000000000e */
[----:B------:R-:W4:Y:S04]  /*08e0*/  LDG.E.64 R16, desc[UR6][R22.64+0x20] ;  /* 0x0000200616107981 */ /* 0x000f28000c1e1b00 */
[----:B------:R-:W5:Y:S01]  /*08f0*/  LDG.E.64 R22, desc[UR6][R22.64+0x38] ;  /* 0x0000380616167981 */ /* 0x000f62000c1e1b00 */
[----:B------:R-:W-:-:S05]  /*0900*/  VIADD R29, R29, 0x10 ;  /* 0x000000101d1d7836 */ /* 0x000fca0000000000 */
[----:B------:R-:W-:Y:S01]  /*0910*/  ISETP.NE.AND P3, PT, R29, RZ, PT ;  /* 0x000000ff1d00720c */ /* 0x000fe20003f65270 */
[----:B------:R-:W-:Y:S02]  /*0920*/  VIADD R4, R4, 0x10 ;  /* 0x0000001004047836 */ /* 0x000fe40000000000 */
[----:B------:R-:W-:Y:S01]  /*0930*/  VIADD R3, R3, 0x10 ;  /* 0x0000001003037836 */ /* 0x000fe20000000000 */
[----:B----4-:R-:W-:-:S08]  /*0940*/  DADD R14, R14, R16 ;  /* 0x000000000e0e7229 */ /* 0x010fd00000000010 */
[----:B---3--:R-:W-:-:S08]  /*0950*/  DADD R14, R14, R18 ;  /* 0x000000000e0e7229 */ /* 0x008fd00000000012 */
[----:B--2---:R-:W-:-:S08]  /*0960*/  DADD R14, R14, R20 ;  /* 0x000000000e0e7229 */ /* 0x004fd00000000014 */
[----:B-----5:R-:W-:Y:S01]  /*0970*/  DADD R14, R14, R22 ;  /* 0x000000000e0e7229 */ /* 0x020fe20000000016 */
[----:B------:R-:W-:Y:S10]  /*0980*/  @P3 BRA `(.L_x_3) ;  /* 0xfffffff800a43947 */ /* 0x000ff4000383ffff */
.L_x_2:
[----:B------:R-:W-:Y:S05]  /*0990*/  BSYNC.RECONVERGENT B1 ;  /* 0x0000000000017941 */ /* 0x000fea0003800200 */
.L_x_1:
[----:B------:R-:W-:Y:S04]  /*09a0*/  BSSY.RECONVERGENT B1, `(.L_x_4) ;  /* 0x0000073000017945 */ /* 0x000fe80003800200 */
[----:B------:R-:W-:Y:S05]  /*09b0*/  @!P2 BRA `(.L_x_5) ;  /* 0x0000000400c4a947 */ /* 0x000fea0003800000 */
[----:B------:R-:W0:Y:S01]  /*09c0*/  LDCU.64 UR8, c[0x0][0x380] ;  /* 0x00007000ff0877ac */ /* 0x000e220008000a00 */
[----:B------:R-:W-:Y:S01]  /*09d0*/  IADD3 R11, PT, PT, R7, -0x1, RZ ;  /* 0xffffffff070b7810 */ /* 0x000fe20007ffe0ff */
[----:B------:R-:W-:Y:S01]  /*09e0*/  BSSY.RECONVERGENT B2, `(.L_x_6) ;  /* 0x0000035000027945 */ /* 0x000fe20003800200 */
[----:B------:R-:W-:Y:S01]  /*09f0*/  ISETP.NE.AND P3, PT, R24, RZ, PT ;  /* 0x000000ff1800720c */ /* 0x000fe20003f65270 */
[----:B------:R-:W1:Y:S01]  /*0a00*/  LDCU.64 UR10, c[0x0][0x390] ;  /* 0x00007200ff0a77ac */ /* 0x000e620008000a00 */
[----:B------:R-:W-:Y:S02]  /*0a10*/  ISETP.GE.U32.AND P2, PT, R11, 0x7, PT ;  /* 0x000000070b00780c */ /* 0x000fe40003f46070 */
[C---:B0-----:R-:W-:Y:S02]  /*0a20*/  IADD3 R12, P4, PT, R27.reuse, UR8, RZ ;  /* 0x000000081b0c7c10 */ /* 0x041fe4000ff9e0ff */
[----:B-1----:R-:W-:Y:S02]  /*0a30*/  IADD3 R10, P5, PT, R28, UR10, RZ ;  /* 0x0000000a1c0a7c10 */ /* 0x002fe4000ffbe0ff */
[----:B------:R-:W-:-:S02]  /*0a40*/  LEA.HI.X.SX32 R13, R27, UR9, 0x1, P4 ;  /* 0x000000091b0d7c11 */ /* 0x000fc4000a0f0eff */
[----:B------:R-:W-:-:S05]  /*0a50*/  LEA.HI.X.SX32 R11, R28, UR11, 0x1, P5 ;  /* 0x0000000b1c0b7c11 */ /* 0x000fca000a8f0eff */
[----:B------:R-:W-:Y:S05]  /*0a60*/  @!P2 BRA `(.L_x_7) ;  /* 0x0000000000b0a947 */ /* 0x000fea0003800000 */
[----:B------:R-:W-:-:S05]  /*0a70*/  IMAD.WIDE R16, R3, 0x4, R12 ;  /* 0x0000000403107825 */ /* 0x000fca00078e020c */
[----:B------:R-:W2:Y:S04]  /*0a80*/  LDG.E R27, desc[UR6][R16.64] ;  /* 0x00000006101b7981 */ /* 0x000ea8000c1e1900 */
[----:B------:R-:W3:Y:S04]  /*0a90*/  LDG.E R18, desc[UR6][R16.64+0x4] ;  /* 0x0000040610127981 */ /* 0x000ee8000c1e1900 */
[----:B------:R-:W4:Y:S04]  /*0aa0*/  LDG.E R23, desc[UR6][R16.64+0x8] ;  /* 0x0000080610177981 */ /* 0x000f28000c1e1900 */
[----:B------:R-:W5:Y:S01]  /*0ab0*/  LDG.E R22, desc[UR6][R16.64+0xc] ;  /* 0x00000c0610167981 */ /* 0x000f62000c1e1900 */
[----:B--2---:R0:W1:Y:S08]  /*0ac0*/  I2F.F64 R28, R27 ;  /* 0x0000001b001c7312 */ /* 0x0040700000201c00 */
[----:B---3--:R-:W2:Y:S01]  /*0ad0*/  I2F.F64 R18, R18 ;  /* 0x0000001200127312 */ /* 0x008ea20000201c00 */
[----:B0-----:R-:W3:Y:S01]  /*0ae0*/  LDG.E R27, desc[UR6][R16.64+0x14] ;  /* 0x00001406101b7981 */ /* 0x001ee2000c1e1900 */
[----:B-1----:R-:W-:-:S03]  /*0af0*/  DADD R28, R8, R28 ;  /* 0x00000000081c7229 */ /* 0x002fc6000000001c */
[----:B------:R-:W3:Y:S03]  /*0b00*/  LDG.E R8, desc[UR6][R16.64+0x10] ;  /* 0x0000100610087981 */ /* 0x000ee6000c1e1900 */
[----:B----4-:R-:W0:Y:S02]  /*0b10*/  I2F.F64 R20, R23 ;  /* 0x0000001700147312 */ /* 0x010e240000201c00 */
[----:B--2---:R-:W-:-:S06]  /*0b20*/  DADD R18, R28, R18 ;  /* 0x000000001c127229 */ /* 0x004fcc0000000012 */
[----:B-----5:R1:W2:Y:S02]  /*0b30*/  I2F.F64 R28, R22 ;  /* 0x00000016001c7312 */ /* 0x0202a40000201c00 */
[----:B0-----:R-:W-:Y:S01]  /*0b40*/  DADD R20, R18, R20 ;  /* 0x0000000012147229 */ /* 0x001fe20000000014 */
[----:B------:R-:W-:-:S05]  /*0b50*/  IMAD.WIDE R18, R3, 0x8, R10 ;  /* 0x0000000803127825 */ /* 0x000fca00078e020a */
[----:B-1----:R-:W4:Y:S02]  /*0b60*/  LDG.E.64 R22, desc[UR6][R18.64] ;  /* 0x0000000612167981 */ /* 0x002f24000c1e1b00 */
[----:B--2---:R-:W-:Y:S02]  /*0b70*/  DADD R28, R20, R28 ;  /* 0x00000000141c7229 */ /* 0x004fe4000000001c */
[----:B------:R-:W2:Y:S01]  /*0b80*/  LDG.E.64 R20, desc[UR6][R18.64+0x8] ;  /* 0x0000080612147981 */ /* 0x000ea2000c1e1b00 */
[----:B---3--:R-:W0:Y:S05]  /*0b90*/  I2F.F64 R8, R8 ;  /* 0x0000000800087312 */ /* 0x008e2a0000201c00 */
[----:B0-----:R-:W-:-:S03]  /*0ba0*/  DADD R8, R28, R8 ;  /* 0x000000001c087229 */ /* 0x001fc60000000008 */
[----:B------:R0:W1:Y:S02]  /*0bb0*/  I2F.F64 R28, R27 ;  /* 0x0000001b001c7312 */ /* 0x0000640000201c00 */
[----:B0-----:R-:W3:Y:S03]  /*0bc0*/  LDG.E R27, desc[UR6][R16.64+0x18] ;  /* 0x00001806101b7981 */ /* 0x001ee6000c1e1900 */
[----:B-1----:R-:W-:Y:S02]  /*0bd0*/  DADD R8, R8, R28 ;  /* 0x0000000008087229 */ /* 0x002fe4000000001c */
[----:B----4-:R-:W-:Y:S01]  /*0be0*/  DADD R28, R14, R22 ;  /* 0x000000000e1c7229 */ /* 0x010fe20000000016 */
[----:B------:R-:W4:Y:S04]  /*0bf0*/  LDG.E.64 R22, desc[UR6][R18.64+0x10] ;  /* 0x0000100612167981 */ /* 0x000f28000c1e1b00 */
[----:B------:R-:W5:Y:S03]  /*0c00*/  LDG.E.64 R14, desc[UR6][R18.64+0x20] ;  /* 0x00002006120e7981 */ /* 0x000f66000c1e1b00 */
[----:B--2---:R-:W-:Y:S01]  /*0c10*/  DADD R28, R28, R20 ;  /* 0x000000001c1c7229 */ /* 0x004fe20000000014 */
[----:B------:R-:W2:Y:S07]  /*0c20*/  LDG.E.64 R20, desc[UR6][R18.64+0x18] ;  /* 0x0000180612147981 */ /* 0x000eae000c1e1b00 */
[----:B----4-:R-:W-:-:S02]  /*0c30*/  DADD R22, R28, R22 ;  /* 0x000000001c167229 */ /* 0x010fc40000000016 */
[----:B------:R-:W4:Y:S06]  /*0c40*/  LDG.E R28, desc[UR6][R16.64+0x1c] ;  /* 0x00001c06101c7981 */ /* 0x000f2c000c1e1900 */
[----:B--2---:R-:W-:Y:S02]  /*0c50*/  DADD R20, R22, R20 ;  /* 0x0000000016147229 */ /* 0x004fe40000000014 */
[----:B------:R-:W2:Y:S04]  /*0c60*/  LDG.E.64 R22, desc[UR6][R18.64+0x28] ;  /* 0x0000280612167981 */ /* 0x000ea8000c1e1b00 */
[----:B------:R-:W4:Y:S02]  /*0c70*/  LDG.E.64 R16, desc[UR6][R18.64+0x38] ;  /* 0x0000380612107981 */ /* 0x000f24000c1e1b00 */
[----:B-----5:R-:W-:-:S02]  /*0c80*/  DADD R20, R20, R14 ;  /* 0x0000000014147229 */ /* 0x020fc4000000000e */
[----:B------:R-:W5:Y:S01]  /*0c90*/  LDG.E.64 R14, desc[UR6][R18.64+0x30] ;  /* 0x00003006120e7981 */ /* 0x000f62000c1e1b00 */
[----:B------:R-:W-:Y:S02]  /*0ca0*/  VIADD R4, R4, 0x8 ;  /* 0x0000000804047836 */ /* 0x000fe40000000000 */
[----:B------:R-:W-:-:S03]  /*0cb0*/  VIADD R3, R3, 0x8 ;  /* 0x0000000803037836 */ /* 0x000fc60000000000 */
[----:B--2---:R-:W-:Y:S01]  /*0cc0*/  DADD R20, R20, R22 ;  /* 0x0000000014147229 */ /* 0x004fe20000000016 */
[----:B---3--:R-:W0:Y:S08]  /*0cd0*/  I2F.F64 R22, R27 ;  /* 0x0000001b00167312 */ /* 0x008e300000201c00 */
[----:B----4-:R-:W1:Y:S01]  /*0ce0*/  I2F.F64 R28, R28 ;  /* 0x0000001c001c7312 */ /* 0x010e620000201c00 */
[----:B-----5:R-:W-:-:S02]  /*0cf0*/  DADD R14, R20, R14 ;  /* 0x00000000140e7229 */ /* 0x020fc4000000000e */
[----:B0-----:R-:W-:-:S06]  /*0d00*/  DADD R8, R8, R22 ;  /* 0x0000000008087229 */ /* 0x001fcc0000000016 */
[----:B------:R-:W-:Y:S02]  /*0d10*/  DADD R14, R14, R16 ;  /* 0x000000000e0e7229 */ /* 0x000fe40000000010 */
[----:B-1----:R-:W-:-:S11]  /*0d20*/  DADD R8, R8, R28 ;  /* 0x0000000008087229 */ /* 0x002fd6000000001c */
.L_x_7:
[----:B------:R-:W-:Y:S05]  /*0d30*/  BSYNC.RECONVERGENT B2 ;  /* 0x0000000000027941 */ /* 0x000fea0003800200 */
.L_x_6:
[----:B------:R-:W-:Y:S05]  /*0d40*/  @!P3 BRA `(.L_x_5) ;  /* 0x0000000000e0b947 */ /* 0x000fea0003800000 */
[----:B------:R-:W-:Y:S01]  /*0d50*/  VIADD R16, R24, 0xffffffff ;  /* 0xffffffff18107836 */ /* 0x000fe20000000000 */
[----:B------:R-:W-:Y:S01]  /*0d60*/  BSSY.RECONVERGENT B2, `(.L_x_8) ;  /* 0x000001e000027945 */ /* 0x000fe20003800200 */
[----:B------:R-:W-:-:S03]  /*0d70*/  ISETP.NE.AND P3, PT, R25, RZ, PT ;  /* 0x000000ff1900720c */ /* 0x000fc60003f65270 */
[----:B------:R-:W-:Y:S01]  /*0d80*/  ISETP.GE.U32.AND P2, PT, R16, 0x3, PT ;  /* 0x000000031000780c */ /* 0x000fe20003f46070 */
[----:B------:R-:W-:-:S12]  /*0d90*/  IMAD.MOV.U32 R16, RZ, RZ, R4 ;  /* 0x000000ffff107224 */ /* 0x000fd800078e0004 */
[----:B------:R-:W-:Y:S05]  /*0da0*/  @!P2 BRA `(.L_x_9) ;  /* 0x000000000064a947 */ /* 0x000fea0003800000 */
[----:B------:R-:W-:-:S05]  /*0db0*/  IMAD.WIDE R28, R3, 0x4, R12 ;  /* 0x00000004031c7825 */ /* 0x000fca00078e020c */
[----:B------:R-:W2:Y:S04]  /*0dc0*/  LDG.E R22, desc[UR6][R28.64] ;  /* 0x000000061c167981 */ /* 0x000ea8000c1e1900 */
[----:B------:R-:W3:Y:S01]  /*0dd0*/  LDG.E R27, desc[UR6][R28.64+0x4] ;  /* 0x000004061c1b7981 */ /* 0x000ee2000c1e1900 */
[----:B------:R-:W-:-:S03]  /*0de0*/  IMAD.WIDE R18, R3, 0x8, R10 ;  /* 0x0000000803127825 */ /* 0x000fc600078e020a */
[----:B------:R-:W4:Y:S04]  /*0df0*/  LDG.E R23, desc[UR6][R28.64+0x8] ;  /* 0x000008061c177981 */ /* 0x000f28000c1e1900 */
[----:B------:R-:W5:Y:S01]  /*0e00*/  LDG.E.64 R16, desc[UR6][R18.64] ;  /* 0x0000000612107981 */ /* 0x000f62000c1e1b00 */
[----:B--2---:R0:W1:Y:S03]  /*0e10*/  I2F.F64 R20, R22 ;  /* 0x0000001600147312 */ /* 0x0040660000201c00 */
[----:B0-----:R-:W2:Y:S01]  /*0e20*/  LDG.E R22, desc[UR6][R28.64+0xc] ;  /* 0x00000c061c167981 */ /* 0x001ea2000c1e1900 */
[----:B-1----:R-:W-:-:S04]  /*0e30*/  DADD R8, R8, R20 ;  /* 0x0000000008087229 */ /* 0x002fc80000000014 */
[----:B---3--:R-:W0:Y:S01]  /*0e40*/  I2F.F64 R20, R27 ;  /* 0x0000001b00147312 */ /* 0x008e220000201c00 */
[----:B-----5:R-:W-:Y:S01]  /*0e50*/  DADD R16, R14, R16 ;  /* 0x000000000e107229 */ /* 0x020fe20000000010 */
[----:B------:R-:W3:Y:S04]  /*0e60*/  LDG.E.64 R28, desc[UR6][R18.64+0x18] ;  /* 0x00001806121c7981 */ /* 0x000ee8000c1e1b00 */
[----:B------:R-:W5:Y:S01]  /*0e70*/  LDG.E.64 R14, desc[UR6][R18.64+0x10] ;  /* 0x00001006120e7981 */ /* 0x000f62000c1e1b00 */
[----:B0-----:R-:W-:-:S03]  /*0e80*/  DADD R20, R8, R20 ;  /* 0x0000000008147229 */ /* 0x001fc60000000014 */
[----:B------:R4:W2:Y:S02]  /*0e90*/  LDG.E.64 R8, desc[UR6][R18.64+0x8] ;  /* 0x0000080612087981 */ /* 0x0008a4000c1e1b00 */
[----:B----4-:R-:W0:Y:S01]  /*0ea0*/  I2F.F64 R18, R23 ;  /* 0x0000001700127312 */ /* 0x010e220000201c00 */
[----:B------:R-:W-:Y:S02]  /*0eb0*/  VIADD R4, R4, 0x4 ;  /* 0x0000000404047836 */ /* 0x000fe40000000000 */
[----:B------:R-:W-:Y:S01]  /*0ec0*/  VIADD R3, R3, 0x4 ;  /* 0x0000000403037836 */ /* 0x000fe20000000000 */
[----:B0-----:R-:W-:Y:S02]  /*0ed0*/  DADD R20, R20, R18 ;  /* 0x0000000014147229 */ /* 0x001fe40000000012 */
[----:B--2---:R-:W-:Y:S02]  /*0ee0*/  DADD R8, R16, R8 ;  /* 0x0000000010087229 */ /* 0x004fe40000000008 */
[----:B------:R-:W0:Y:S06]  /*0ef0*/  I2F.F64 R16, R22 ;  /* 0x0000001600107312 */ /* 0x000e2c0000201c00 */
[----:B-----5:R-:W-:-:S08]  /*0f00*/  DADD R14, R8, R14 ;  /* 0x00000000080e7229 */ /* 0x020fd0000000000e */
[----:B---3--:R-:W-:Y:S02]  /*0f10*/  DADD R14, R14, R28 ;  /* 0x000000000e0e7229 */ /* 0x008fe4000000001c */
[----:B0-----:R-:W-:Y:S01]  /*0f20*/  DADD R8, R20, R16 ;  /* 0x0000000014087229 */ /* 0x001fe20000000010 */
[----:B------:R-:W-:-:S10]  /*0f30*/  IMAD.MOV.U32 R16, RZ, RZ, R4 ;  /* 0x000000ffff107224 */ /* 0x000fd400078e0004 */
.L_x_9:
[----:B------:R-:W-:Y:S05]  /*0f40*/  BSYNC.RECONVERGENT B2 ;  /* 0x0000000000027941 */ /* 0x000fea0003800200 */
.L_x_8:
[----:B------:R-:W-:Y:S05]  /*0f50*/  @!P3 BRA `(.L_x_5) ;  /* 0x00000000005cb947 */ /* 0x000fea0003800000 */
[----:B------:R-:W-:-:S05]  /*0f60*/  IMAD.WIDE R12, R3, 0x4, R12 ;  /* 0x00000004030c7825 */ /* 0x000fca00078e020c */
[----:B------:R-:W2:Y:S01]  /*0f70*/  LDG.E R20, desc[UR6][R12.64] ;  /* 0x000000060c147981 */ /* 0x000ea2000c1e1900 */
[----:B------:R-:W-:-:S05]  /*0f80*/  IMAD.WIDE R10, R3, 0x8, R10 ;  /* 0x00000008030a7825 */ /* 0x000fca00078e020a */
[----:B------:R-:W3:Y:S01]  /*0f90*/  LDG.E.64 R18, desc[UR6][R10.64] ;  /* 0x000000060a127981 */ /* 0x000ee2000c1e1b00 */
[----:B------:R-:W-:Y:S01]  /*0fa0*/  ISETP.NE.AND P2, PT, R25, 0x1, PT ;  /* 0x000000011900780c */ /* 0x000fe20003f45270 */
[----:B------:R-:W-:Y:S01]  /*0fb0*/  VIADD R4, R16, 0x1 ;  /* 0x0000000110047836 */ /* 0x000fe20000000000 */
[----:B--2---:R-:W0:Y:S01]  /*0fc0*/  I2F.F64 R20, R20 ;  /* 0x0000001400147312 */ /* 0x004e220000201c00 */
[----:B---3--:R-:W-:Y:S02]  /*0fd0*/  DADD R14, R14, R18 ;  /* 0x000000000e0e7229 */ /* 0x008fe40000000012 */
[----:B0-----:R-:W-:-:S08]  /*0fe0*/  DADD R8, R8, R20 ;  /* 0x0000000008087229 */ /* 0x001fd00000000014 */
[----:B------:R-:W-:Y:S05]  /*0ff0*/  @!P2 BRA `(.L_x_5) ;  /* 0x000000000034a947 */ /* 0x000fea0003800000 */
[----:B------:R-:W-:Y:S01]  /*1000*/  ISETP.NE.AND P2, PT, R25, 0x2, PT ;  /* 0x000000021900780c */ /* 0x000fe20003f45270 */
[----:B------:R-:W2:Y:S04]  /*1010*/  LDG.E R28, desc[UR6][R12.64+0x4] ;  /* 0x000004060c1c7981 */ /* 0x000ea8000c1e1900 */
[----:B------:R-:W3:Y:S08]  /*1020*/  LDG.E.64 R18, desc[UR6][R10.64+0x8] ;  /* 0x000008060a127981 */ /* 0x000ef0000c1e1b00 */
[----:B------:R-:W4:Y:S04]  /*1030*/  @P2 LDG.E R20, desc[UR6][R12.64+0x8] ;  /* 0x000008060c142981 */ /* 0x000f28000c1e1900 */
[----:B------:R-:W5:Y:S01]  /*1040*/  @P2 LDG.E.64 R22, desc[UR6][R10.64+0x10] ;  /* 0x000010060a162981 */ /* 0x000f62000c1e1b00 */
[----:B------:R-:W-:-:S02]  /*1050*/  VIADD R4, R16, 0x2 ;  /* 0x0000000210047836 */ /* 0x000fc40000000000 */
[----:B------:R-:W-:Y:S01]  /*1060*/  @P2 VIADD R4, R16, 0x3 ;  /* 0x0000000310042836 */ /* 0x000fe20000000000 */
[----:B--2---:R-:W0:Y:S01]  /*1070*/  I2F.F64 R28, R28 ;  /* 0x0000001c001c7312 */ /* 0x004e220000201c00 */
[----:B---3--:R-:W-:-:S07]  /*1080*/  DADD R14, R14, R18 ;  /* 0x000000000e0e7229 */ /* 0x008fce0000000012 */
[----:B----4-:R-:W1:Y:S01]  /*1090*/  @P2 I2F.F64 R20, R20 ;  /* 0x0000001400142312 */ /* 0x010e620000201c00 */
[----:B0-----:R-:W-:Y:S02]  /*10a0*/  DADD R8, R8, R28 ;  /* 0x0000000008087229 */ /* 0x001fe4000000001c */
[----:B-----5:R-:W-:-:S06]  /*10b0*/  @P2 DADD R14, R14, R22 ;  /* 0x000000000e0e2229 */ /* 0x020fcc0000000016 */
[----:B-1----:R-:W-:-:S11]  /*10c0*/  @P2 DADD R8, R8, R20 ;  /* 0x0000000008082229 */ /* 0x002fd60000000014 */
.L_x_5:
[----:B------:R-:W-:Y:S05]  /*10d0*/  BSYNC.RECONVERGENT B1 ;  /* 0x0000000000017941 */ /* 0x000fea0003800200 */
.L_x_4:
[----:B------:R-:W-:Y:S05]  /*10e0*/  @!P0 BRA `(.L_x_10) ;  /* 0xfffffff000748947 */ /* 0x000fea000383ffff */
[----:B------:R-:W-:Y:S05]  /*10f0*/  BSYNC.RECONVERGENT B0 ;  /* 0x0000000000007941 */ /* 0x000fea0003800200 */
.L_x_0:
[----:B------:R-:W-:-:S13]  /*1100*/  ISETP.GE.AND P0, PT, R4, 0x1, PT ;  /* 0x000000010400780c */ /* 0x000fda0003f06270 */
[----:B------:R-:W-:Y:S05]  /*1110*/  @!P0 EXIT ;  /* 0x000000000000894d */ /* 0x000fea0003800000 */
[----:B------:R-:W0:Y:S01]  /*1120*/  I2F.F64.U32 R10, R4 ;  /* 0x00000004000a7312 */ /* 0x000e220000201800 */
[----:B------:R-:W-:Y:S01]  /*1130*/  IMAD.MOV.U32 R6, RZ, RZ, 0x1 ;  /* 0x00000001ff067424 */ /* 0x000fe200078e00ff */
[----:B------:R-:W-:Y:S01]  /*1140*/  FSETP.GEU.AND P1, PT, |R9|, 6.5827683646048100446e-37, PT ;  /* 0x036000000900780b */ /* 0x000fe20003f2e200 */
[----:B------:R-:W-:Y:S05]  /*1150*/  BSSY.RECONVERGENT B0, `(.L_x_11) ;  /* 0x0000013000007945 */ /* 0x000fea0003800200 */
[----:B0-----:R-:W0:Y:S02]  /*1160*/  MUFU.RCP64H R7, R11 ;  /* 0x0000000b00077308 */ /* 0x001e240000001800 */
[----:B0-----:R-:W-:-:S08]  /*1170*/  DFMA R12, -R10, R6, 1 ;  /* 0x3ff000000a0c742b */ /* 0x001fd00000000106 */
[----:B------:R-:W-:-:S08]  /*1180*/  DFMA R12, R12, R12, R12 ;  /* 0x0000000c0c0c722b */ /* 0x000fd0000000000c */
[----:B------:R-:W-:-:S08]  /*1190*/  DFMA R12, R6, R12, R6 ;  /* 0x0000000c060c722b */ /* 0x000fd00000000006 */
[----:B------:R-:W-:-:S08]  /*11a0*/  DFMA R6, -R10, R12, 1 ;  /* 0x3ff000000a06742b */ /* 0x000fd0000000010c */
[----:B------:R-:W-:-:S08]  /*11b0*/  DFMA R6, R12, R6, R12 ;  /* 0x000000060c06722b */ /* 0x000fd0000000000c */
[----:B------:R-:W-:-:S08]  /*11c0*/  DMUL R12, R6, R8 ;  /* 0x00000008060c7228 */ /* 0x000fd00000000000 */
[----:B------:R-:W-:-:S08]  /*11d0*/  DFMA R16, -R10, R12, R8 ;  /* 0x0000000c0a10722b */ /* 0x000fd00000000108 */
[----:B------:R-:W-:-:S10]  /*11e0*/  DFMA R6, R6, R16, R12 ;  /* 0x000000100606722b */ /* 0x000fd4000000000c */
[----:B------:R-:W-:-:S05]  /*11f0*/  FFMA R3, RZ, R11, R7 ;  /* 0x0000000bff037223 */ /* 0x000fca0000000007 */
[----:B------:R-:W-:-:S13]  /*1200*/  FSETP.GT.AND P0, PT, |R3|, 1.469367938527859385e-39, PT ;  /* 0x001000000300780b */ /* 0x000fda0003f04200 */
[----:B------:R-:W-:Y:S05]  /*1210*/  @P0 BRA P1, `(.L_x_12) ;  /* 0x0000000000180947 */ /* 0x000fea0000800000 */
[----:B------:R-:W-:Y:S01]  /*1220*/  IMAD.MOV.U32 R12, RZ, RZ, R10 ;  /* 0x000000ffff0c7224 */ /* 0x000fe200078e000a */
[----:B------:R-:W-:Y:S01]  /*1230*/  MOV R4, 0x1260 ;  /* 0x0000126000047802 */ /* 0x000fe20000000f00 */
[----:B------:R-:W-:-:S07]  /*1240*/  IMAD.MOV.U32 R13, RZ, RZ, R11 ;  /* 0x000000ffff0d7224 */ /* 0x000fce00078e000b */
[----:B------:R-:W-:Y:S05]  /*1250*/  CALL.REL.NOINC `($__internal_0_$__cuda_sm20_div_rn_f64_full) ;  /* 0x0000000400007944 */ /* 0x000fea0003c00000 */
[----:B------:R-:W-:Y:S01]  /*1260*/  MOV R6, R20 ;  /* 0x0000001400067202 */ /* 0x000fe20000000f00 */
[----:B------:R-:W-:-:S07]  /*1270*/  IMAD.MOV.U32 R7, RZ, RZ, R21 ;  /* 0x000000ffff077224 */ /* 0x000fce00078e0015 */
.L_x_12:
[----:B------:R-:W-:Y:S05]  /*1280*/  BSYNC.RECONVERGENT B0 ;  /* 0x0000000000007941 */ /* 0x000fea0003800200 */
.L_x_11:
[----:B------:R-:W0:Y:S01]  /*1290*/  MUFU.RCP64H R5, R11 ;  /* 0x0000000b00057308 */ /* 0x000e220000001800 */
[----:B------:R-:W-:Y:S01]  /*12a0*/  IMAD.MOV.U32 R4, RZ, RZ, 0x1 ;  /* 0x00000001ff047424 */ /* 0x000fe200078e00ff */
[----:B------:R-:W-:Y:S01]  /*12b0*/  FSETP.GEU.AND P1, PT, |R15|, 6.5827683646048100446e-37, PT ;  /* 0x036000000f00780b */ /* 0x000fe20003f2e200 */
[----:B------:R-:W-:Y:S04]  /*12c0*/  BSSY.RECONVERGENT B0, `(.L_x_13) ;  /* 0x0000014000007945 */ /* 0x000fe80003800200 */
        /* <DEDUP_REMOVED lines=13> */
[----:B------:R-:W-:Y:S02]  /*13a0*/  IMAD.MOV.U32 R9, RZ, RZ, R15 ;  /* 0x000000ffff097224 */ /* 0x000fe400078e000f */
[----:B------:R-:W-:Y:S02]  /*13b0*/  IMAD.MOV.U32 R12, RZ, RZ, R10 ;  /* 0x000000ffff0c7224 */ /* 0x000fe400078e000a */
[----:B------:R-:W-:-:S07]  /*13c0*/  IMAD.MOV.U32 R13, RZ, RZ, R11 ;  /* 0x000000ffff0d7224 */ /* 0x000fce00078e000b */
[----:B------:R-:W-:Y:S05]  /*13d0*/  CALL.REL.NOINC `($__internal_0_$__cuda_sm20_div_rn_f64_full) ;  /* 0x0000000000a07944 */ /* 0x000fea0003c00000 */
[----:B------:R-:W-:Y:S02]  /*13e0*/  IMAD.MOV.U32 R4, RZ, RZ, R20 ;  /* 0x000000ffff047224 */ /* 0x000fe400078e0014 */
[----:B------:R-:W-:-:S07]  /*13f0*/  IMAD.MOV.U32 R5, RZ, RZ, R21 ;  /* 0x000000ffff057224 */ /* 0x000fce00078e0015 */
.L_x_14:
[----:B------:R-:W-:Y:S05]  /*1400*/  BSYNC.RECONVERGENT B0 ;  /* 0x0000000000007941 */ /* 0x000fea0003800200 */
.L_x_13:
[----:B------:R-:W-:Y:S01]  /*1410*/  DFMA R4, -R6, R6, R4 ;  /* 0x000000060604722b */ /* 0x000fe20000000104 */
[----:B------:R-:W-:Y:S01]  /*1420*/  IMAD.MOV.U32 R3, RZ, RZ, RZ ;  /* 0x000000ffff037224 */ /* 0x000fe200078e00ff */
[----:B------:R-:W-:Y:S01]  /*1430*/  MOV R11, 0x3fd80000 ;  /* 0x3fd80000000b7802 */ /* 0x000fe20000000f00 */
[----:B------:R-:W-:Y:S01]  /*1440*/  IMAD.MOV.U32 R8, RZ, RZ, RZ ;  /* 0x000000ffff087224 */ /* 0x000fe200078e00ff */
[----:B------:R-:W0:Y:S01]  /*1450*/  LDCU UR4, c[0x0][0x3a8] ;  /* 0x00007500ff0477ac */ /* 0x000e220008000800 */
[----:B------:R-:W-:Y:S01]  /*1460*/  IMAD.MOV.U32 R10, RZ, RZ, 0x0 ;  /* 0x00000000ff0a7424 */ /* 0x000fe200078e00ff */
[----:B------:R-:W-:Y:S02]  /*1470*/  BSSY.RECONVERGENT B0, `(.L_x_15) ;  /* 0x000001a000007945 */ /* 0x000fe40003800200 */
[----:B------:R-:W-:Y:S01]  /*1480*/  DSETP.MAX.AND P0, P1, RZ, R4, PT ;  /* 0x00000004ff00722a */ /* 0x000fe2000390f000 */
[----:B------:R-:W1:Y:S01]  /*1490*/  LDCU.64 UR8, c[0x0][0x3a0] ;  /* 0x00007400ff0877ac */ /* 0x000e620008000a00 */
[----:B------:R-:W-:-:S04]  /*14a0*/  IMAD.MOV.U32 R6, RZ, RZ, R5 ;  /* 0x000000ffff067224 */ /* 0x000fc800078e0005 */
[----:B------:R-:W-:Y:S02]  /*14b0*/  SEL R8, R8, R4, P0 ;  /* 0x0000000408087207 */ /* 0x000fe40000000000 */
[----:B------:R-:W-:-:S06]  /*14c0*/  FSEL R9, R3, R6, P0 ;  /* 0x0000000603097208 */ /* 0x000fcc0000000000 */
[----:B------:R-:W-:Y:S01]  /*14d0*/  @P1 LOP3.LUT R9, R6, 0x80000, RZ, 0xfc, !PT ;  /* 0x0008000006091812 */ /* 0x000fe200078efcff */
[----:B0-----:R-:W-:-:S03]  /*14e0*/  IMAD R0, R0, UR4, RZ ;  /* 0x0000000400007c24 */ /* 0x001fc6000f8e02ff */
[----:B------:R-:W0:Y:S01]  /*14f0*/  MUFU.RSQ64H R7, R9 ;  /* 0x0000000900077308 */ /* 0x000e220000001c00 */
[----:B------:R-:W-:-:S05]  /*1500*/  VIADD R6, R9, 0xfcb00000 ;  /* 0xfcb0000009067836 */ /* 0x000fca0000000000 */
[----:B------:R-:W-:Y:S01]  /*1510*/  ISETP.GE.U32.AND P0, PT, R6, 0x7ca00000, PT ;  /* 0x7ca000000600780c */ /* 0x000fe20003f06070 */
[----:B0-----:R-:W-:-:S08]  /*1520*/  DMUL R4, R6, R6 ;  /* 0x0000000606047228 */ /* 0x001fd00000000000 */
[----:B------:R-:W-:-:S08]  /*1530*/  DFMA R4, R8, -R4, 1 ;  /* 0x3ff000000804742b */ /* 0x000fd00000000804 */
[----:B------:R-:W-:Y:S02]  /*1540*/  DFMA R10, R4, R10, 0.5 ;  /* 0x3fe00000040a742b */ /* 0x000fe4000000000a */
[----:B------:R-:W-:-:S08]  /*1550*/  DMUL R4, R6, R4 ;  /* 0x0000000406047228 */ /* 0x000fd00000000000 */
[----:B------:R-:W-:Y:S01]  /*1560*/  DFMA R16, R10, R4, R6 ;  /* 0x000000040a10722b */ /* 0x000fe20000000006 */
[----:B-1----:R-:W-:-:S04]  /*1570*/  IADD3 R4, P1, PT, R0, UR8, RZ ;  /* 0x0000000800047c10 */ /* 0x002fc8000ff3e0ff */
[----:B------:R-:W-:-:S03]  /*1580*/  LEA.HI.X.SX32 R5, R0, UR9, 0x1, P1 ;  /* 0x0000000900057c11 */ /* 0x000fc600088f0eff */
[----:B------:R-:W-:Y:S02]  /*1590*/  DMUL R10, R8, R16 ;  /* 0x00000010080a7228 */ /* 0x000fe40000000000 */
[----:B------:R-:W-:Y:S02]  /*15a0*/  VIADD R15, R17, 0xfff00000 ;  /* 0xfff00000110f7836 */ /* 0x000fe40000000000 */
[----:B------:R-:W-:-:S04]  /*15b0*/  IMAD.MOV.U32 R14, RZ, RZ, R16 ;  /* 0x000000ffff0e7224 */ /* 0x000fc800078e0010 */
[----:B------:R-:W-:-:S08]  /*15c0*/  DFMA R18, R10, -R10, R8 ;  /* 0x8000000a0a12722b */ /* 0x000fd00000000008 */
[----:B------:R-:W-:Y:S01]  /*15d0*/  DFMA R12, R18, R14, R10 ;  /* 0x0000000e120c722b */ /* 0x000fe2000000000a */
[----:B------:R-:W-:Y:S10]  /*15e0*/  @!P0 BRA `(.L_x_16) ;  /* 0x0000000000088947 */ /* 0x000ff40003800000 */
[----:B------:R-:W-:-:S07]  /*15f0*/  MOV R0, 0x1610 ;  /* 0x0000161000007802 */ /* 0x000fce0000000f00 */
[----:B------:R-:W-:Y:S05]  /*1600*/  CALL.REL.NOINC `($__internal_1_$__cuda_sm20_dsqrt_rn_f64_mediumpath_v1) ;  /* 0x00000004007c7944 */ /* 0x000fea0003c00000 */
.L_x_16:
[----:B------:R-:W-:Y:S05]  /*1610*/  BSYNC.RECONVERGENT B0 ;  /* 0x0000000000007941 */ /* 0x000fea0003800200 */
.L_x_15:
[----:B------:R-:W0:Y:S01]  /*1620*/  F2F.F32.F64 R13, R12 ;  /* 0x0000000c000d7310 */ /* 0x000e220000301000 */
[----:B------:R-:W-:-:S05]  /*1630*/  IMAD.WIDE R4, R2, 0x4, R4 ;  /* 0x0000000402047825 */ /* 0x000fca00078e0204 */
[----:B0-----:R-:W-:Y:S01]  /*1640*/  STG.E desc[UR6][R4.64], R13 ;  /* 0x0000000d04007986 */ /* 0x001fe2000c101906 */
[----:B------:R-:W-:Y:S05]  /*1650*/  EXIT ;  /* 0x000000000000794d */ /* 0x000fea0003800000 */
        .weak           $__internal_0_$__cuda_sm20_div_rn_f64_full
        .type           $__internal_0_$__cuda_sm20_div_rn_f64_full,@function
        .size           $__internal_0_$__cuda_sm20_div_rn_f64_full,($__internal_1_$__cuda_sm20_dsqrt_rn_f64_mediumpath_v1 - $__internal_0_$__cuda_sm20_div_rn_f64_full)
$__internal_0_$__cuda_sm20_div_rn_f64_full:
[C---:B------:R-:W-:Y:S01]  /*1660*/  FSETP.GEU.AND P0, PT, |R13|.reuse, 1.469367938527859385e-39, PT ;  /* 0x001000000d00780b */ /* 0x040fe20003f0e200 */
[----:B------:R-:W-:Y:S01]  /*1670*/  IMAD.MOV.U32 R20, RZ, RZ, 0x1 ;  /* 0x00000001ff147424 */ /* 0x000fe200078e00ff */
[----:B------:R-:W-:Y:S01]  /*1680*/  LOP3.LUT R16, R13, 0x800fffff, RZ, 0xc0, !PT ;  /* 0x800fffff0d107812 */ /* 0x000fe200078ec0ff */
[----:B------:R-:W-:Y:S01]  /*1690*/  IMAD.MOV.U32 R5, RZ, RZ, 0x1ca00000 ;  /* 0x1ca00000ff057424 */ /* 0x000fe200078e00ff */
[C---:B------:R-:W-:Y:S01]  /*16a0*/  FSETP.GEU.AND P2, PT, |R9|.reuse, 1.469367938527859385e-39, PT ;  /* 0x001000000900780b */ /* 0x040fe20003f4e200 */
[----:B------:R-:W-:Y:S01]  /*16b0*/  BSSY.RECONVERGENT B1, `(.L_x_17) ;  /* 0x0000052000017945 */ /* 0x000fe20003800200 */
[----:B------:R-:W-:Y:S01]  /*16c0*/  LOP3.LUT R17, R16, 0x3ff00000, RZ, 0xfc, !PT ;  /* 0x3ff0000010117812 */ /* 0x000fe200078efcff */
[----:B------:R-:W-:Y:S01]  /*16d0*/  IMAD.MOV.U32 R16, RZ, RZ, R12 ;  /* 0x000000ffff107224 */ /* 0x000fe200078e000c */
[----:B------:R-:W-:Y:S02]  /*16e0*/  LOP3.LUT R3, R9, 0x7ff00000, RZ, 0xc0, !PT ;  /* 0x7ff0000009037812 */ /* 0x000fe400078ec0ff */
[----:B------:R-:W-:-:S03]  /*16f0*/  LOP3.LUT R26, R13, 0x7ff00000, RZ, 0xc0, !PT ;  /* 0x7ff000000d1a7812 */ /* 0x000fc600078ec0ff */
[----:B------:R-:W-:Y:S01]  /*1700*/  @!P0 DMUL R16, R12, 8.98846567431157953865e+307 ;  /* 0x7fe000000c108828 */ /* 0x000fe20000000000 */
[----:B------:R-:W-:Y:S01]  /*1710*/  ISETP.GE.U32.AND P1, PT, R3, R26, PT ;  /* 0x0000001a0300720c */ /* 0x000fe20003f26070 */
[----:B------:R-:W-:Y:S02]  /*1720*/  IMAD.MOV.U32 R27, RZ, RZ, R3 ;  /* 0x000000ffff1b7224 */ /* 0x000fe400078e0003 */
[----:B------:R-:W-:Y:S02]  /*1730*/  @!P2 LOP3.LUT R22, R13, 0x7ff00000, RZ, 0xc0, !PT ;  /* 0x7ff000000d16a812 */ /* 0x000fe400078ec0ff */
[----:B------:R-:W0:Y:S02]  /*1740*/  MUFU.RCP64H R21, R17 ;  /* 0x0000001100157308 */ /* 0x000e240000001800 */
[----:B------:R-:W-:Y:S02]  /*1750*/  @!P2 ISETP.GE.U32.AND P3, PT, R3, R22, PT ;  /* 0x000000160300a20c */ /* 0x000fe40003f66070 */
[----:B------:R-:W-:-:S02]  /*1760*/  @!P0 LOP3.LUT R26, R17, 0x7ff00000, RZ, 0xc0, !PT ;  /* 0x7ff00000111a8812 */ /* 0x000fc400078ec0ff */
[----:B------:R-:W-:-:S04]  /*1770*/  @!P2 SEL R23, R5, 0x63400000, !P3 ;  /* 0x634000000517a807 */ /* 0x000fc80005800000 */
[----:B------:R-:W-:-:S04]  /*1780*/  @!P2 LOP3.LUT R24, R23, 0x80000000, R9, 0xf8, !PT ;  /* 0x800000001718a812 */ /* 0x000fc800078ef809 */
[----:B------:R-:W-:Y:S01]  /*1790*/  @!P2 LOP3.LUT R25, R24, 0x100000, RZ, 0xfc, !PT ;  /* 0x001000001819a812 */ /* 0x000fe200078efcff */
[----:B------:R-:W-:Y:S01]  /*17a0*/  @!P2 IMAD.MOV.U32 R24, RZ, RZ, RZ ;  /* 0x000000ffff18a224 */ /* 0x000fe200078e00ff */
[----:B0-----:R-:W-:-:S08]  /*17b0*/  DFMA R18, R20, -R16, 1 ;  /* 0x3ff000001412742b */ /* 0x001fd00000000810 */
[----:B------:R-:W-:-:S08]  /*17c0*/  DFMA R18, R18, R18, R18 ;  /* 0x000000121212722b */ /* 0x000fd00000000012 */
[----:B------:R-:W-:Y:S01]  /*17d0*/  DFMA R20, R20, R18, R20 ;  /* 0x000000121414722b */ /* 0x000fe20000000014 */
[----:B------:R-:W-:Y:S01]  /*17e0*/  SEL R19, R5, 0x63400000, !P1 ;  /* 0x6340000005137807 */ /* 0x000fe20004800000 */
[----:B------:R-:W-:-:S03]  /*17f0*/  IMAD.MOV.U32 R18, RZ, RZ, R8 ;  /* 0x000000ffff127224 */ /* 0x000fc600078e0008 */
[----:B------:R-:W-:-:S03]  /*1800*/  LOP3.LUT R19, R19, 0x800fffff, R9, 0xf8, !PT ;  /* 0x800fffff13137812 */ /* 0x000fc600078ef809 */
[----:B------:R-:W-:-:S03]  /*1810*/  DFMA R22, R20, -R16, 1 ;  /* 0x3ff000001416742b */ /* 0x000fc60000000810 */
[----:B------:R-:W-:-:S05]  /*1820*/  @!P2 DFMA R18, R18, 2, -R24 ;  /* 0x400000001212a82b */ /* 0x000fca0000000818 */
[----:B------:R-:W-:-:S05]  /*1830*/  DFMA R22, R20, R22, R20 ;  /* 0x000000161416722b */ /* 0x000fca0000000014 */
[----:B------:R-:W-:-:S03]  /*1840*/  @!P2 LOP3.LUT R27, R19, 0x7ff00000, RZ, 0xc0, !PT ;  /* 0x7ff00000131ba812 */ /* 0x000fc600078ec0ff */
[----:B------:R-:W-:Y:S02]  /*1850*/  DMUL R20, R22, R18 ;  /* 0x0000001216147228 */ /* 0x000fe40000000000 */
[----:B------:R-:W-:-:S05]  /*1860*/  VIADD R28, R27, 0xffffffff ;  /* 0xffffffff1b1c7836 */ /* 0x000fca0000000000 */
[----:B------:R-:W-:Y:S01]  /*1870*/  ISETP.GT.U32.AND P0, PT, R28, 0x7feffffe, PT ;  /* 0x7feffffe1c00780c */ /* 0x000fe20003f04070 */
[----:B------:R-:W-:Y:S01]  /*1880*/  VIADD R28, R26, 0xffffffff ;  /* 0xffffffff1a1c7836 */ /* 0x000fe20000000000 */
[----:B------:R-:W-:-:S04]  /*1890*/  DFMA R24, R20, -R16, R18 ;  /* 0x800000101418722b */ /* 0x000fc80000000012 */
[----:B------:R-:W-:-:S04]  /*18a0*/  ISETP.GT.U32.OR P0, PT, R28, 0x7feffffe, P0 ;  /* 0x7feffffe1c00780c */ /* 0x000fc80000704470 */
[----:B------:R-:W-:-:S09]  /*18b0*/  DFMA R24, R22, R24, R20 ;  /* 0x000000181618722b */ /* 0x000fd20000000014 */
[----:B------:R-:W-:Y:S05]  /*18c0*/  @P0 BRA `(.L_x_18) ;  /* 0x00000000006c0947 */ /* 0x000fea0003800000 */
[----:B------:R-:W-:-:S04]  /*18d0*/  LOP3.LUT R20, R13, 0x7ff00000, RZ, 0xc0, !PT ;  /* 0x7ff000000d147812 */ /* 0x000fc800078ec0ff */
[CC--:B------:R-:W-:Y:S02]  /*18e0*/  VIADDMNMX R8, R3.reuse, -R20.reuse, 0xb9600000, !PT ;  /* 0xb960000003087446 */ /* 0x0c0fe40007800914 */
[----:B------:R-:W-:Y:S02]  /*18f0*/  ISETP.GE.U32.AND P0, PT, R3, R20, PT ;  /* 0x000000140300720c */ /* 0x000fe40003f06070 */
[----:B------:R-:W-:Y:S02]  /*1900*/  VIMNMX R3, PT, PT, R8, 0x46a00000, PT ;  /* 0x46a0000008037848 */ /* 0x000fe40003fe0100 */
[----:B------:R-:W-:-:S05]  /*1910*/  SEL R8, R5, 0x63400000, !P0 ;  /* 0x6340000005087807 */ /* 0x000fca0004000000 */
[----:B------:R-:W-:Y:S02]  /*1920*/  IMAD.IADD R3, R3, 0x1, -R8 ;  /* 0x0000000103037824 */ /* 0x000fe400078e0a08 */
[----:B------:R-:W-:Y:S02]  /*1930*/  IMAD.MOV.U32 R8, RZ, RZ, RZ ;  /* 0x000000ffff087224 */ /* 0x000fe400078e00ff */
[----:B------:R-:W-:-:S06]  /*1940*/  VIADD R9, R3, 0x7fe00000 ;  /* 0x7fe0000003097836 */ /* 0x000fcc0000000000 */
[----:B------:R-:W-:-:S10]  /*1950*/  DMUL R20, R24, R8 ;  /* 0x0000000818147228 */ /* 0x000fd40000000000 */
[----:B------:R-:W-:-:S13]  /*1960*/  FSETP.GTU.AND P0, PT, |R21|, 1.469367938527859385e-39, PT ;  /* 0x001000001500780b */ /* 0x000fda0003f0c200 */
[----:B------:R-:W-:Y:S05]  /*1970*/  @P0 BRA `(.L_x_19) ;  /* 0x0000000000940947 */ /* 0x000fea0003800000 */
[----:B------:R-:W-:Y:S01]  /*1980*/  DFMA R16, R24, -R16, R18 ;  /* 0x800000101810722b */ /* 0x000fe20000000012 */
[----:B------:R-:W-:-:S09]  /*1990*/  MOV R8, RZ ;  /* 0x000000ff00087202 */ /* 0x000fd20000000f00 */
[C---:B------:R-:W-:Y:S02]  /*19a0*/  FSETP.NEU.AND P0, PT, R17.reuse, RZ, PT ;  /* 0x000000ff1100720b */ /* 0x040fe40003f0d000 */
[----:B------:R-:W-:-:S04]  /*19b0*/  LOP3.LUT R5, R17, 0x80000000, R13, 0x48, !PT ;  /* 0x8000000011057812 */ /* 0x000fc800078e480d */
[----:B------:R-:W-:-:S07]  /*19c0*/  LOP3.LUT R9, R5, R9, RZ, 0xfc, !PT ;  /* 0x0000000905097212 */ /* 0x000fce00078efcff */
[----:B------:R-:W-:Y:S05]  /*19d0*/  @!P0 BRA `(.L_x_19) ;  /* 0x00000000007c8947 */ /* 0x000fea0003800000 */
[----:B------:R-:W-:Y:S01]  /*19e0*/  IMAD.MOV R13, RZ, RZ, -R3 ;  /* 0x000000ffff0d7224 */ /* 0x000fe200078e0a03 */
[----:B------:R-:W-:Y:S01]  /*19f0*/  DMUL.RP R8, R24, R8 ;  /* 0x0000000818087228 */ /* 0x000fe20000008000 */
[----:B------:R-:W-:Y:S01]  /*1a00*/  IMAD.MOV.U32 R12, RZ, RZ, RZ ;  /* 0x000000ffff0c7224 */ /* 0x000fe200078e00ff */
[----:B------:R-:W-:-:S05]  /*1a10*/  IADD3 R3, PT, PT, -R3, -0x43300000, RZ ;  /* 0xbcd0000003037810 */ /* 0x000fca0007ffe1ff */
[----:B------:R-:W-:-:S03]  /*1a20*/  DFMA R12, R20, -R12, R24 ;  /* 0x8000000c140c722b */ /* 0x000fc60000000018 */
[----:B------:R-:W-:-:S07]  /*1a30*/  LOP3.LUT R5, R9, R5, RZ, 0x3c, !PT ;  /* 0x0000000509057212 */ /* 0x000fce00078e3cff */
[----:B------:R-:W-:-:S04]  /*1a40*/  FSETP.NEU.AND P0, PT, |R13|, R3, PT ;  /* 0x000000030d00720b */ /* 0x000fc80003f0d200 */
[----:B------:R-:W-:Y:S02]  /*1a50*/  FSEL R20, R8, R20, !P0 ;  /* 0x0000001408147208 */ /* 0x000fe40004000000 */
[----:B------:R-:W-:Y:S01]  /*1a60*/  FSEL R21, R5, R21, !P0 ;  /* 0x0000001505157208 */ /* 0x000fe20004000000 */
[----:B------:R-:W-:Y:S06]  /*1a70*/  BRA `(.L_x_19) ;  /* 0x0000000000547947 */ /* 0x000fec0003800000 */
.L_x_18:
[----:B------:R-:W-:-:S14]  /*1a80*/  DSETP.NAN.AND P0, PT, R8, R8, PT ;  /* 0x000000080800722a */ /* 0x000fdc0003f08000 */
[----:B------:R-:W-:Y:S05]  /*1a90*/  @P0 BRA `(.L_x_20) ;  /* 0x0000000000440947 */ /* 0x000fea0003800000 */
[----:B------:R-:W-:-:S14]  /*1aa0*/  DSETP.NAN.AND P0, PT, R12, R12, PT ;  /* 0x0000000c0c00722a */ /* 0x000fdc0003f08000 */
[----:B------:R-:W-:Y:S05]  /*1ab0*/  @P0 BRA `(.L_x_21) ;  /* 0x0000000000300947 */ /* 0x000fea0003800000 */
[----:B------:R-:W-:Y:S01]  /*1ac0*/  ISETP.NE.AND P0, PT, R27, R26, PT ;  /* 0x0000001a1b00720c */ /* 0x000fe20003f05270 */
[----:B------:R-:W-:Y:S02]  /*1ad0*/  IMAD.MOV.U32 R20, RZ, RZ, 0x0 ;  /* 0x00000000ff147424 */ /* 0x000fe400078e00ff */
[----:B------:R-:W-:-:S10]  /*1ae0*/  IMAD.MOV.U32 R21, RZ, RZ, -0x80000 ;  /* 0xfff80000ff157424 */ /* 0x000fd400078e00ff */
[----:B------:R-:W-:Y:S05]  /*1af0*/  @!P0 BRA `(.L_x_19) ;  /* 0x0000000000348947 */ /* 0x000fea0003800000 */
[----:B------:R-:W-:Y:S02]  /*1b00*/  ISETP.NE.AND P0, PT, R27, 0x7ff00000, PT ;  /* 0x7ff000001b00780c */ /* 0x000fe40003f05270 */
[----:B------:R-:W-:Y:S02]  /*1b10*/  LOP3.LUT R21, R9, 0x80000000, R13, 0x48, !PT ;  /* 0x8000000009157812 */ /* 0x000fe400078e480d */
[----:B------:R-:W-:-:S13]  /*1b20*/  ISETP.EQ.OR P0, PT, R26, RZ, !P0 ;  /* 0x000000ff1a00720c */ /* 0x000fda0004702670 */
[----:B------:R-:W-:Y:S01]  /*1b30*/  @P0 LOP3.LUT R3, R21, 0x7ff00000, RZ, 0xfc, !PT ;  /* 0x7ff0000015030812 */ /* 0x000fe200078efcff */
[----:B------:R-:W-:Y:S02]  /*1b40*/  @!P0 IMAD.MOV.U32 R20, RZ, RZ, RZ ;  /* 0x000000ffff148224 */ /* 0x000fe400078e00ff */
[----:B------:R-:W-:Y:S02]  /*1b50*/  @P0 IMAD.MOV.U32 R20, RZ, RZ, RZ ;  /* 0x000000ffff140224 */ /* 0x000fe400078e00ff */
[----:B------:R-:W-:Y:S01]  /*1b60*/  @P0 IMAD.MOV.U32 R21, RZ, RZ, R3 ;  /* 0x000000ffff150224 */ /* 0x000fe200078e0003 */
[----:B------:R-:W-:Y:S06]  /*1b70*/  BRA `(.L_x_19) ;  /* 0x0000000000147947 */ /* 0x000fec0003800000 */
.L_x_21:
[----:B------:R-:W-:Y:S01]  /*1b80*/  LOP3.LUT R21, R13, 0x80000, RZ, 0xfc, !PT ;  /* 0x000800000d157812 */ /* 0x000fe200078efcff */
[----:B------:R-:W-:Y:S01]  /*1b90*/  IMAD.MOV.U32 R20, RZ, RZ, R12 ;  /* 0x000000ffff147224 */ /* 0x000fe200078e000c */
[----:B------:R-:W-:Y:S06]  /*1ba0*/  BRA `(.L_x_19) ;  /* 0x0000000000087947 */ /* 0x000fec0003800000 */
.L_x_20:
[----:B------:R-:W-:Y:S01]  /*1bb0*/  LOP3.LUT R21, R9, 0x80000, RZ, 0xfc, !PT ;  /* 0x0008000009157812 */ /* 0x000fe200078efcff */
[----:B------:R-:W-:-:S07]  /*1bc0*/  IMAD.MOV.U32 R20, RZ, RZ, R8 ;  /* 0x000000ffff147224 */ /* 0x000fce00078e0008 */
.L_x_19:
[----:B------:R-:W-:Y:S05]  /*1bd0*/  BSYNC.RECONVERGENT B1 ;  /* 0x0000000000017941 */ /* 0x000fea0003800200 */
.L_x_17:
[----:B------:R-:W-:-:S04]  /*1be0*/  IMAD.MOV.U32 R5, RZ, RZ, 0x0 ;  /* 0x00000000ff057424 */ /* 0x000fc800078e00ff */
[----:B------:R-:W-:Y:S05]  /*1bf0*/  RET.REL.NODEC R4 `(_Z27rectStdDevKernel_32s32f_C1RPKiiPKdiPfiii8NppiRect) ;  /* 0xffffffe404007950 */ /* 0x000fea0003c3ffff */
        .weak           $__internal_1_$__cuda_sm20_dsqrt_rn_f64_mediumpath_v1
        .type           $__internal_1_$__cuda_sm20_dsqrt_rn_f64_mediumpath_v1,@function
        .size           $__internal_1_$__cuda_sm20_dsqrt_rn_f64_mediumpath_v1,(.L_x_28 - $__internal_1_$__cuda_sm20_dsqrt_rn_f64_mediumpath_v1)
$__internal_1_$__cuda_sm20_dsqrt_rn_f64_mediumpath_v1:
[----:B------:R-:W-:Y:S01]  /*1c00*/  ISETP.GE.U32.AND P0, PT, R6, -0x3400000, PT ;  /* 0xfcc000000600780c */ /* 0x000fe20003f06070 */
[----:B------:R-:W-:Y:S01]  /*1c10*/  BSSY.RECONVERGENT B1, `(.L_x_22) ;  /* 0x0000026000017945 */ /* 0x000fe20003800200 */
[----:B------:R-:W-:Y:S02]  /*1c20*/  IMAD.MOV.U32 R14, RZ, RZ, R16 ;  /* 0x000000ffff0e7224 */ /* 0x000fe400078e0010 */
[----:B------:R-:W-:Y:S02]  /*1c30*/  IMAD.MOV.U32 R6, RZ, RZ, R18 ;  /* 0x000000ffff067224 */ /* 0x000fe400078e0012 */
[----:B------:R-:W-:-:S07]  /*1c40*/  IMAD.MOV.U32 R7, RZ, RZ, R19 ;  /* 0x000000ffff077224 */ /* 0x000fce00078e0013 */
[----:B------:R-:W-:Y:S05]  /*1c50*/  @!P0 BRA `(.L_x_23) ;  /* 0x0000000000208947 */ /* 0x000fea0003800000 */
[----:B------:R-:W-:-:S10]  /*1c60*/  DFMA.RM R6, R6, R14, R10 ;  /* 0x0000000e0606722b */ /* 0x000fd4000000400a */
[----:B------:R-:W-:-:S04]  /*1c70*/  IADD3 R10, P0, PT, R6, 0x1, RZ ;  /* 0x00000001060a7810 */ /* 0x000fc80007f1e0ff */
[----:B------:R-:W-:-:S06]  /*1c80*/  IADD3.X R11, PT, PT, RZ, R7, RZ, P0, !PT ;  /* 0x00000007ff0b7210 */ /* 0x000fcc00007fe4ff */
[----:B------:R-:W-:-:S08]  /*1c90*/  DFMA.RP R8, -R6, R10, R8 ;  /* 0x0000000a0608722b */ /* 0x000fd00000008108 */
[----:B------:R-:W-:-:S06]  /*1ca0*/  DSETP.GT.AND P0, PT, R8, RZ, PT ;  /* 0x000000ff0800722a */ /* 0x000fcc0003f04000 */
[----:B------:R-:W-:Y:S02]  /*1cb0*/  FSEL R6, R10, R6, P0 ;  /* 0x000000060a067208 */ /* 0x000fe40000000000 */
[----:B------:R-:W-:Y:S01]  /*1cc0*/  FSEL R7, R11, R7, P0 ;  /* 0x000000070b077208 */ /* 0x000fe20000000000 */
[----:B------:R-:W-:Y:S06]  /*1cd0*/  BRA `(.L_x_24) ;  /* 0x0000000000647947 */ /* 0x000fec0003800000 */
.L_x_23:
[----:B------:R-:W-:-:S14]  /*1ce0*/  DSETP.NE.AND P0, PT, R8, RZ, PT ;  /* 0x000000ff0800722a */ /* 0x000fdc0003f05000 */
[----:B------:R-:W-:Y:S05]  /*1cf0*/  @!P0 BRA `(.L_x_25) ;  /* 0x0000000000588947 */ /* 0x000fea0003800000 */
[----:B------:R-:W-:-:S13]  /*1d00*/  ISETP.GE.AND P0, PT, R9, RZ, PT ;  /* 0x000000ff0900720c */ /* 0x000fda0003f06270 */
[----:B------:R-:W-:Y:S02]  /*1d10*/  @!P0 IMAD.MOV.U32 R6, RZ, RZ, 0x0 ;  /* 0x00000000ff068424 */ /* 0x000fe400078e00ff */
[----:B------:R-:W-:Y:S01]  /*1d20*/  @!P0 IMAD.MOV.U32 R7, RZ, RZ, -0x80000 ;  /* 0xfff80000ff078424 */ /* 0x000fe200078e00ff */
[----:B------:R-:W-:Y:S06]  /*1d30*/  @!P0 BRA `(.L_x_24) ;  /* 0x00000000004c8947 */ /* 0x000fec0003800000 */
[----:B------:R-:W-:-:S13]  /*1d40*/  ISETP.GT.AND P0, PT, R9, 0x7fefffff, PT ;  /* 0x7fefffff0900780c */ /* 0x000fda0003f04270 */
[----:B------:R-:W-:Y:S05]  /*1d50*/  @P0 BRA `(.L_x_25) ;  /* 0x0000000000400947 */ /* 0x000fea0003800000 */
[----:B------:R-:W-:Y:S01]  /*1d60*/  DMUL R6, R8, 8.11296384146066816958e+31 ;  /* 0x4690000008067828 */ /* 0x000fe20000000000 */
[----:B------:R-:W-:Y:S02]  /*1d70*/  IMAD.MOV.U32 R12, RZ, RZ, 0x0 ;  /* 0x00000000ff0c7424 */ /* 0x000fe400078e00ff */
[----:B------:R-:W-:Y:S02]  /*1d80*/  IMAD.MOV.U32 R8, RZ, RZ, RZ ;  /* 0x000000ffff087224 */ /* 0x000fe400078e00ff */
[----:B------:R-:W-:Y:S01]  /*1d90*/  IMAD.MOV.U32 R13, RZ, RZ, 0x3fd80000 ;  /* 0x3fd80000ff0d7424 */ /* 0x000fe200078e00ff */
[----:B------:R-:W0:Y:S03]  /*1da0*/  MUFU.RSQ64H R9, R7 ;  /* 0x0000000700097308 */ /* 0x000e260000001c00 */
[----:B0-----:R-:W-:-:S08]  /*1db0*/  DMUL R10, R8, R8 ;  /* 0x00000008080a7228 */ /* 0x001fd00000000000 */
[----:B------:R-:W-:-:S08]  /*1dc0*/  DFMA R10, R6, -R10, 1 ;  /* 0x3ff00000060a742b */ /* 0x000fd0000000080a */
[----:B------:R-:W-:Y:S02]  /*1dd0*/  DFMA R12, R10, R12, 0.5 ;  /* 0x3fe000000a0c742b */ /* 0x000fe4000000000c */
[----:B------:R-:W-:-:S08]  /*1de0*/  DMUL R10, R8, R10 ;  /* 0x0000000a080a7228 */ /* 0x000fd00000000000 */
[----:B------:R-:W-:-:S08]  /*1df0*/  DFMA R10, R12, R10, R8 ;  /* 0x0000000a0c0a722b */ /* 0x000fd00000000008 */
[----:B------:R-:W-:Y:S02]  /*1e00*/  DMUL R8, R6, R10 ;  /* 0x0000000a06087228 */ /* 0x000fe40000000000 */
[----:B------:R-:W-:-:S06]  /*1e10*/  VIADD R11, R11, 0xfff00000 ;  /* 0xfff000000b0b7836 */ /* 0x000fcc0000000000 */
[----:B------:R-:W-:-:S08]  /*1e20*/  DFMA R12, R8, -R8, R6 ;  /* 0x80000008080c722b */ /* 0x000fd00000000006 */
[----:B------:R-:W-:-:S10]  /*1e30*/  DFMA R6, R10, R12, R8 ;  /* 0x0000000c0a06722b */ /* 0x000fd40000000008 */
[----:B------:R-:W-:Y:S01]  /*1e40*/  VIADD R7, R7, 0xfcb00000 ;  /* 0xfcb0000007077836 */ /* 0x000fe20000000000 */
[----:B------:R-:W-:Y:S06]  /*1e50*/  BRA `(.L_x_24) ;  /* 0x0000000000047947 */ /* 0x000fec0003800000 */
.L_x_25:
[----:B------:R-:W-:-:S11]  /*1e60*/  DADD R6, R8, R8 ;  /* 0x0000000008067229 */ /* 0x000fd60000000008 */
.L_x_24:
[----:B------:R-:W-:Y:S05]  /*1e70*/  BSYNC.RECONVERGENT B1 ;  /* 0x0000000000017941 */ /* 0x000fea0003800200 */
.L_x_22:
[----:B------:R-:W-:Y:S02]  /*1e80*/  IMAD.MOV.U32 R12, RZ, RZ, R6 ;  /* 0x000000ffff0c7224 */ /* 0x000fe400078e0006 */
[----:B------:R-:W-:Y:S02]  /*1e90*/  IMAD.MOV.U32 R13, RZ, RZ, R7 ;  /* 0x000000ffff0d7224 */ /* 0x000fe400078e0007 */
[----:B------:R-:W-:Y:S02]  /*1ea0*/  IMAD.MOV.U32 R6, RZ, RZ, R0 ;  /* 0x000000ffff067224 */ /* 0x000fe400078e0000 */
[----:B------:R-:W-:-:S04]  /*1eb0*/  IMAD.MOV.U32 R7, RZ, RZ, 0x0 ;  /* 0x00000000ff077424 */ /* 0x000fc800078e00ff */
[----:B------:R-:W-:Y:S05]  /*1ec0*/  RET.REL.NODEC R6 `(_Z27rectStdDevKernel_32s32f_C1RPKiiPKdiPfiii8NppiRect) ;  /* 0xffffffe0064c7950 */ /* 0x000fea0003c3ffff */
.L_x_26:
[----:B------:R-:W-:-:S00]  /*1ed0*/  BRA `(.L_x_26) ;  /* 0xfffffffc00fc7947 */ /* 0x000fc0000383ffff */
[----:B------:R-:W-:-:S00]  /*1ee0*/  NOP ;  /* 0x0000000000007918 */ /* 0x000fc00000000000 */
        /* <DEDUP_REMOVED lines=9> */
.L_x_28:


//--------------------- .nv.shared.reserved.0     --------------------------
	.section	.nv.shared.reserved.0,"aw",@nobits
	.weak		__nv_reservedSMEM_offset_0_alias
	.size		__nv_reservedSMEM_offset_0_alias, 0, 64
	.other		__nv_reservedSMEM_offset_0_alias,@"STO_CUDA_RESERVED_SHARED STV_DEFAULT"
__nv_reservedSMEM_offset_0_alias:
	.zero		0
	.zero		64


//--------------------- .nv.constant0._Z27rectStdDevKernel_32s32f_C1RPKiiPKdiPfiii8NppiRect --------------------------
	.section	.nv.constant0._Z27rectStdDevKernel_32s32f_C1RPKiiPKdiPfiii8NppiRect,"a",@progbits
	.sectionflags	@""
	.align	4
.nv.constant0._Z27rectStdDevKernel_32s32f_C1RPKiiPKdiPfiii8NppiRect:
	.zero		964


//--------------------- SYMBOLS --------------------------

	.type		.nv.reservedSmem.offset0,@object
	.size		.nv.reservedSmem.offset0,0x4
